	.target	sm_80

	.elftype	@"ET_EXEC"


//--------------------- .note.nv.tkinfo           --------------------------
	.section	.note.nv.tkinfo,"",@"SHT_NOTE"
	.sectionflags	@"SHF_NOTE_NV_TKINFO"
	.tkinfo
        /*0018*/ 	.word	0x00000002
        /*0030*/ 	.string	""
        /*0030*/ 	.string	"ptxas"
        /*0030*/ 	.string	"Cuda compilation tools, release 13.0, V13.0.88"
        /*0030*/ 	.string	"Build cuda_13.0.r13.0/compiler.36424714_0"
        /*0030*/ 	.string	"-v  -suppress-debug-info  -lineinfo  -arch sm_80 "



//--------------------- .note.nv.cuinfo           --------------------------
	.section	.note.nv.cuinfo,"",@"SHT_NOTE"
	.sectionflags	@"SHF_NOTE_NV_CUINFO"
        /*0018*/ 	.short	0x0002
        /*001a*/ 	.short	0x0050
        /*001c*/ 	.short	0x0082
	.zero		2


//--------------------- .nv.info                  --------------------------
	.section	.nv.info,"",@"SHT_CUDA_INFO"
	.align	4


	//----- nvinfo : EIATTR_REGCOUNT
	.align		4
        /*0000*/ 	.byte	0x04, 0x2f
        /*0002*/ 	.short	(.L_2 - .L_1)
	.align		4
.L_1:
        /*0004*/ 	.word	index@(attn_fwd)
        /*0008*/ 	.word	0x0000003f


	//----- nvinfo : EIATTR_FRAME_SIZE
	.align		4
.L_2:
        /*000c*/ 	.byte	0x04, 0x11
        /*000e*/ 	.short	(.L_4 - .L_3)
	.align		4
.L_3:
        /*0010*/ 	.word	index@(attn_fwd)
        /*0014*/ 	.word	0x00000000


	//----- nvinfo : EIATTR_MIN_STACK_SIZE
	.align		4
.L_4:
        /*0018*/ 	.byte	0x04, 0x12
        /*001a*/ 	.short	(.L_6 - .L_5)
	.align		4
.L_5:
        /*001c*/ 	.word	index@(attn_fwd)
        /*0020*/ 	.word	0x00000000
.L_6:


//--------------------- .nv.info.attn_fwd         --------------------------
	.section	.nv.info.attn_fwd,"",@"SHT_CUDA_INFO"
	.sectionflags	@""
	.align	4


	//----- nvinfo : EIATTR_CUDA_API_VERSION
	.align		4
        /*0000*/ 	.byte	0x04, 0x37
        /*0002*/ 	.short	(.L_8 - .L_7)
.L_7:
        /*0004*/ 	.word	0x00000082


	//----- nvinfo : EIATTR_SW2861232_WAR
	.align		4
.L_8:
        /*0008*/ 	.byte	0x01, 0x35
	.zero		2


	//----- nvinfo : EIATTR_PARAM_CBANK
	.align		4
        /*000c*/ 	.byte	0x04, 0x0a
        /*000e*/ 	.short	(.L_10 - .L_9)
	.align		4
.L_9:
        /*0010*/ 	.word	index@(.nv.constant0.attn_fwd)
        /*0014*/ 	.short	0x0160
        /*0016*/ 	.short	0x0088


	//----- nvinfo : EIATTR_CBANK_PARAM_SIZE
	.align		4
.L_10:
        /*0018*/ 	.byte	0x03, 0x19
        /*001a*/ 	.short	0x0088


	//----- nvinfo : EIATTR_KPARAM_INFO
	.align		4
        /*001c*/ 	.byte	0x04, 0x17
        /*001e*/ 	.short	(.L_12 - .L_11)
.L_11:
        /*0020*/ 	.word	0x00000000
        /*0024*/ 	.short	0x0019
        /*0026*/ 	.short	0x0080
        /*0028*/ 	.byte	0x00, 0xf4, 0x21, 0x00


	//----- nvinfo : EIATTR_KPARAM_INFO
	.align		4
.L_12:
        /*002c*/ 	.byte	0x04, 0x17
        /*002e*/ 	.short	(.L_14 - .L_13)
.L_13:
        /*0030*/ 	.word	0x00000000
        /*0034*/ 	.short	0x0018
        /*0036*/ 	.short	0x0078
        /*0038*/ 	.byte	0x00, 0xf4, 0x21, 0x00


	//----- nvinfo : EIATTR_KPARAM_INFO
	.align		4
.L_14:
        /*003c*/ 	.byte	0x04, 0x17
        /*003e*/ 	.short	(.L_16 - .L_15)
.L_15:
        /*0040*/ 	.word	0x00000000
        /*0044*/ 	.short	0x0017
        /*0046*/ 	.short	0x0070
        /*0048*/ 	.byte	0x00, 0xf0, 0x11, 0x00


	//----- nvinfo : EIATTR_KPARAM_INFO
	.align		4
.L_16:
        /*004c*/ 	.byte	0x04, 0x17
        /*004e*/ 	.short	(.L_18 - .L_17)
.L_17:
        /*0050*/ 	.word	0x00000000
        /*0054*/ 	.short	0x0016
        /*0056*/ 	.short	0x006c
        /*0058*/ 	.byte	0x00, 0xf0, 0x11, 0x00


	//----- nvinfo : EIATTR_KPARAM_INFO
	.align		4
.L_18:
        /*005c*/ 	.byte	0x04, 0x17
        /*005e*/ 	.short	(.L_20 - .L_19)
.L_19:
        /*0060*/ 	.word	0x00000000
        /*0064*/ 	.short	0x0015
        /*0066*/ 	.short	0x0068
        /*0068*/ 	.byte	0x00, 0xf0, 0x11, 0x00


	//----- nvinfo : EIATTR_KPARAM_INFO
	.align		4
.L_20:
        /*006c*/ 	.byte	0x04, 0x17
        /*006e*/ 	.short	(.L_22 - .L_21)
.L_21:
        /*0070*/ 	.word	0x00000000
        /*0074*/ 	.short	0x0014
        /*0076*/ 	.short	0x0064
        /*0078*/ 	.byte	0x00, 0xf0, 0x11, 0x00


	//----- nvinfo : EIATTR_KPARAM_INFO
	.align		4
.L_22:
        /*007c*/ 	.byte	0x04, 0x17
        /*007e*/ 	.short	(.L_24 - .L_23)
.L_23:
        /*0080*/ 	.word	0x00000000
        /*0084*/ 	.short	0x0013
        /*0086*/ 	.short	0x0060
        /*0088*/ 	.byte	0x00, 0xf0, 0x11, 0x00


	//----- nvinfo : EIATTR_KPARAM_INFO
	.align		4
.L_24:
        /*008c*/ 	.byte	0x04, 0x17
        /*008e*/ 	.short	(.L_26 - .L_25)
.L_25:
        /*0090*/ 	.word	0x00000000
        /*0094*/ 	.short	0x0012
        /*0096*/ 	.short	0x005c
        /*0098*/ 	.byte	0x00, 0xf0, 0x11, 0x00


	//----- nvinfo : EIATTR_KPARAM_INFO
	.align		4
.L_26:
        /*009c*/ 	.byte	0x04, 0x17
        /*009e*/ 	.short	(.L_28 - .L_27)
.L_27:
        /*00a0*/ 	.word	0x00000000
        /*00a4*/ 	.short	0x0011
        /*00a6*/ 	.short	0x0058
        /*00a8*/ 	.byte	0x00, 0xf0, 0x11, 0x00


	//----- nvinfo : EIATTR_KPARAM_INFO
	.align		4
.L_28:
        /*00ac*/ 	.byte	0x04, 0x17
        /*00ae*/ 	.short	(.L_30 - .L_29)
.L_29:
        /*00b0*/ 	.word	0x00000000
        /*00b4*/ 	.short	0x0010
        /*00b6*/ 	.short	0x0054
        /*00b8*/ 	.byte	0x00, 0xf0, 0x11, 0x00


	//----- nvinfo : EIATTR_KPARAM_INFO
	.align		4
.L_30:
        /*00bc*/ 	.byte	0x04, 0x17
        /*00be*/ 	.short	(.L_32 - .L_31)
.L_31:
        /*00c0*/ 	.word	0x00000000
        /*00c4*/ 	.short	0x000f
        /*00c6*/ 	.short	0x0050
        /*00c8*/ 	.byte	0x00, 0xf0, 0x11, 0x00


	//----- nvinfo : EIATTR_KPARAM_INFO
	.align		4
.L_32:
        /*00cc*/ 	.byte	0x04, 0x17
        /*00ce*/ 	.short	(.L_34 - .L_33)
.L_33:
        /*00d0*/ 	.word	0x00000000
        /*00d4*/ 	.short	0x000e
        /*00d6*/ 	.short	0x004c
        /*00d8*/ 	.byte	0x00, 0xf0, 0x11, 0x00


	//----- nvinfo : EIATTR_KPARAM_INFO
	.align		4
.L_34:
        /*00dc*/ 	.byte	0x04, 0x17
        /*00de*/ 	.short	(.L_36 - .L_35)
.L_35:
        /*00e0*/ 	.word	0x00000000
        /*00e4*/ 	.short	0x000d
        /*00e6*/ 	.short	0x0048
        /*00e8*/ 	.byte	0x00, 0xf0, 0x11, 0x00


	//----- nvinfo : EIATTR_KPARAM_INFO
	.align		4
.L_36:
        /*00ec*/ 	.byte	0x04, 0x17
        /*00ee*/ 	.short	(.L_38 - .L_37)
.L_37:
        /*00f0*/ 	.word	0x00000000
        /*00f4*/ 	.short	0x000c
        /*00f6*/ 	.short	0x0044
        /*00f8*/ 	.byte	0x00, 0xf0, 0x11, 0x00


	//----- nvinfo : EIATTR_KPARAM_INFO
	.align		4
.L_38:
        /*00fc*/ 	.byte	0x04, 0x17
        /*00fe*/ 	.short	(.L_40 - .L_39)
.L_39:
        /*0100*/ 	.word	0x00000000
        /*0104*/ 	.short	0x000b
        /*0106*/ 	.short	0x0040
        /*0108*/ 	.byte	0x00, 0xf0, 0x11, 0x00


	//----- nvinfo : EIATTR_KPARAM_INFO
	.align		4
.L_40:
        /*010c*/ 	.byte	0x04, 0x17
        /*010e*/ 	.short	(.L_42 - .L_41)
.L_41:
        /*0110*/ 	.word	0x00000000
        /*0114*/ 	.short	0x000a
        /*0116*/ 	.short	0x003c
        /*0118*/ 	.byte	0x00, 0xf0, 0x11, 0x00


	//----- nvinfo : EIATTR_KPARAM_INFO
	.align		4
.L_42:
        /*011c*/ 	.byte	0x04, 0x17
        /*011e*/ 	.short	(.L_44 - .L_43)
.L_43:
        /*0120*/ 	.word	0x00000000
        /*0124*/ 	.short	0x0009
        /*0126*/ 	.short	0x0038
        /*0128*/ 	.byte	0x00, 0xf0, 0x11, 0x00


	//----- nvinfo : EIATTR_KPARAM_INFO
	.align		4
.L_44:
        /*012c*/ 	.byte	0x04, 0x17
        /*012e*/ 	.short	(.L_46 - .L_45)
.L_45:
        /*0130*/ 	.word	0x00000000
        /*0134*/ 	.short	0x0008
        /*0136*/ 	.short	0x0034
        /*0138*/ 	.byte	0x00, 0xf0, 0x11, 0x00


	//----- nvinfo : EIATTR_KPARAM_INFO
	.align		4
.L_46:
        /*013c*/ 	.byte	0x04, 0x17
        /*013e*/ 	.short	(.L_48 - .L_47)
.L_47:
        /*0140*/ 	.word	0x00000000
        /*0144*/ 	.short	0x0007
        /*0146*/ 	.short	0x0030
        /*0148*/ 	.byte	0x00, 0xf0, 0x11, 0x00


	//----- nvinfo : EIATTR_KPARAM_INFO
	.align		4
.L_48:
        /*014c*/ 	.byte	0x04, 0x17
        /*014e*/ 	.short	(.L_50 - .L_49)
.L_49:
        /*0150*/ 	.word	0x00000000
        /*0154*/ 	.short	0x0006
        /*0156*/ 	.short	0x002c
        /*0158*/ 	.byte	0x00, 0xf0, 0x11, 0x00


	//----- nvinfo : EIATTR_KPARAM_INFO
	.align		4
.L_50:
        /*015c*/ 	.byte	0x04, 0x17
        /*015e*/ 	.short	(.L_52 - .L_51)
.L_51:
        /*0160*/ 	.word	0x00000000
        /*0164*/ 	.short	0x0005
        /*0166*/ 	.short	0x0028
        /*0168*/ 	.byte	0x00, 0xf0, 0x11, 0x00


	//----- nvinfo : EIATTR_KPARAM_INFO
	.align		4
.L_52:
        /*016c*/ 	.byte	0x04, 0x17
        /*016e*/ 	.short	(.L_54 - .L_53)
.L_53:
        /*0170*/ 	.word	0x00000000
        /*0174*/ 	.short	0x0004
        /*0176*/ 	.short	0x0020
        /*0178*/ 	.byte	0x00, 0xf4, 0x21, 0x00


	//----- nvinfo : EIATTR_KPARAM_INFO
	.align		4
.L_54:
        /*017c*/ 	.byte	0x04, 0x17
        /*017e*/ 	.short	(.L_56 - .L_55)
.L_55:
        /*0180*/ 	.word	0x00000000
        /*0184*/ 	.short	0x0003
        /*0186*/ 	.short	0x0018
        /*0188*/ 	.byte	0x00, 0xf4, 0x21, 0x00


	//----- nvinfo : EIATTR_KPARAM_INFO
	.align		4
.L_56:
        /*018c*/ 	.byte	0x04, 0x17
        /*018e*/ 	.short	(.L_58 - .L_57)
.L_57:
        /*0190*/ 	.word	0x00000000
        /*0194*/ 	.short	0x0002
        /*0196*/ 	.short	0x0010
        /*0198*/ 	.byte	0x00, 0xf4, 0x21, 0x00


	//----- nvinfo : EIATTR_KPARAM_INFO
	.align		4
.L_58:
        /*019c*/ 	.byte	0x04, 0x17
        /*019e*/ 	.short	(.L_60 - .L_59)
.L_59:
        /*01a0*/ 	.word	0x00000000
        /*01a4*/ 	.short	0x0001
        /*01a6*/ 	.short	0x0008
        /*01a8*/ 	.byte	0x00, 0xf4, 0x21, 0x00


	//----- nvinfo : EIATTR_KPARAM_INFO
	.align		4
.L_60:
        /*01ac*/ 	.byte	0x04, 0x17
        /*01ae*/ 	.short	(.L_62 - .L_61)
.L_61:
        /*01b0*/ 	.word	0x00000000
        /*01b4*/ 	.short	0x0000
        /*01b6*/ 	.short	0x0000
        /*01b8*/ 	.byte	0x00, 0xf4, 0x21, 0x00


	//----- nvinfo : EIATTR_MAXREG_COUNT
	.align		4
.L_62:
        /*01bc*/ 	.byte	0x03, 0x1b
        /*01be*/ 	.short	0x00ff


	//----- nvinfo : EIATTR_NUM_BARRIERS
	.align		4
        /*01c0*/ 	.byte	0x02, 0x4c
        /*01c2*/ 	.byte	0x01
	.zero		1


	//----- nvinfo : EIATTR_MERCURY_ISA_VERSION
	.align		4
        /*01c4*/ 	.byte	0x03, 0x5f
        /*01c6*/ 	.short	0x0000


	//----- nvinfo : EIATTR_COOP_GROUP_MASK_REGIDS
	.align		4
        /*01c8*/ 	.byte	0x04, 0x29
        /*01ca*/ 	.short	(.L_64 - .L_63)


	//   ....[0]....
.L_63:
        /*01cc*/ 	.word	0xffffffff


	//   ....[1]....
        /*01d0*/ 	.word	0xffffffff


	//   ....[2]....
        /*01d4*/ 	.word	0xffffffff


	//   ....[3]....
        /*01d8*/ 	.word	0xffffffff


	//   ....[4]....
        /*01dc*/ 	.word	0xffffffff


	//   ....[5]....
        /*01e0*/ 	.word	0xffffffff


	//   ....[6]....
        /*01e4*/ 	.word	0xffffffff


	//   ....[7]....
        /*01e8*/ 	.word	0xffffffff


	//----- nvinfo : EIATTR_COOP_GROUP_INSTR_OFFSETS
	.align		4
.L_64:
        /*01ec*/ 	.byte	0x04, 0x28
        /*01ee*/ 	.short	(.L_66 - .L_65)


	//   ....[0]....
.L_65:
        /*01f0*/ 	.word	0x000009d0


	//   ....[1]....
        /*01f4*/ 	.word	0x000009f0


	//   ....[2]....
        /*01f8*/ 	.word	0x00000d10


	//   ....[3]....
        /*01fc*/ 	.word	0x00000d70


	//   ....[4]....
        /*0200*/ 	.word	0x00000d80


	//   ....[5]....
        /*0204*/ 	.word	0x00000de0


	//   ....[6]....
        /*0208*/ 	.word	0x00001120


	//   ....[7]....
        /*020c*/ 	.word	0x000011a0


	//----- nvinfo : EIATTR_EXIT_INSTR_OFFSETS
	.align		4
.L_66:
        /*0210*/ 	.byte	0x04, 0x1c
        /*0212*/ 	.short	(.L_68 - .L_67)


	//   ....[0]....
.L_67:
        /*0214*/ 	.word	0x00001cb0


	//   ....[1]....
        /*0218*/ 	.word	0x00001d50


	//----- nvinfo : EIATTR_REQNTID
	.align		4
.L_68:
        /*021c*/ 	.byte	0x04, 0x10
        /*021e*/ 	.short	(.L_70 - .L_69)
.L_69:
        /*0220*/ 	.word	0x00000100
        /*0224*/ 	.word	0x00000001
        /*0228*/ 	.word	0x00000001
.L_70:


//--------------------- .nv.callgraph             --------------------------
	.section	.nv.callgraph,"",@"SHT_CUDA_CALLGRAPH"
	.align	4
	.sectionentsize	8
	.align		4
        /*0000*/ 	.word	0x00000000
	.align		4
        /*0004*/ 	.word	0xffffffff
	.align		4
        /*0008*/ 	.word	0x00000000
	.align		4
        /*000c*/ 	.word	0xfffffffe
	.align		4
        /*0010*/ 	.word	0x00000000
	.align		4
        /*0014*/ 	.word	0xfffffffd
	.align		4
        /*0018*/ 	.word	0x00000000
	.align		4
        /*001c*/ 	.word	0xfffffffc


//--------------------- .nv.rel.action            --------------------------
	.section	.nv.rel.action,"",@"SHT_CUDA_RELOCINFO"
	.align	8
	.sectionentsize	8
        /*0000*/ 	.byte	0x73, 0x00, 0x00, 0x00, 0x00, 0x00, 0x00, 0x00, 0x00, 0x00, 0x00, 0x11, 0x25, 0x00, 0x05, 0x36


//--------------------- .nv.constant4             --------------------------
	.section	.nv.constant4,"a",@progbits
	.align	8
	.align		8
.nv.constant4:
        /*0000*/ 	.dword	_$_str


//--------------------- .nv.constant0.attn_fwd    --------------------------
	.section	.nv.constant0.attn_fwd,"a",@progbits
	.sectionflags	@""
	.align	4
.nv.constant0.attn_fwd:
	.zero		488


//--------------------- .text.attn_fwd            --------------------------
	.section	.text.attn_fwd,"ax",@progbits
	.sectioninfo	@"SHI_REGISTERS=63"
	.align	128
        .global         attn_fwd
        .type           attn_fwd,@function
        .size           attn_fwd,(.L_x_3 - attn_fwd)
        .other          attn_fwd,@"STO_CUDA_ENTRY STV_DEFAULT"
attn_fwd:
.text.attn_fwd:
[----:B------:R-:W-:Y:S02]  /*0000*/  MOV R1, c[0x0][0x28] ;  /* 0x00000a0000017a02 */ /* 0x000fe40000000f00 */
[----:B------:R-:W0:Y:S01]  /*0010*/  S2R R0, SR_TID.X ;  /* 0x0000000000007919 */ /* 0x000e220000002100 */
[----:B------:R-:W-:Y:S01]  /*0020*/  MOV R8, c[0x0][0x198] ;  /* 0x0000660000087a02 */ /* 0x000fe20000000f00 */
[----:B------:R-:W-:Y:S02]  /*0030*/  ULDC.64 UR4, c[0x0][0x118] ;  /* 0x0000460000047ab9 */ /* 0x000fe40000000a00 */
[----:B------:R-:W1:Y:S04]  /*0040*/  S2R R4, SR_CTAID.X ;  /* 0x0000000000047919 */ /* 0x000e680000002500 */
[----:B------:R-:W2:Y:S01]  /*0050*/  S2R R2, SR_CTAID.Y ;  /* 0x0000000000027919 */ /* 0x000ea20000002600 */
[----:B0-----:R-:W-:Y:S02]  /*0060*/  LOP3.LUT R49, R0, 0x3f, RZ, 0xc0, !PT ;  /* 0x0000003f00317812 */ /* 0x001fe400078ec0ff */
[----:B------:R-:W-:-:S02]  /*0070*/  SHF.R.U32.HI R47, RZ, 0x6, R0 ;  /* 0x00000006ff2f7819 */ /* 0x000fc40000011600 */
[----:B-1----:R-:W-:Y:S02]  /*0080*/  LEA R49, R4, R49, 0x6 ;  /* 0x0000003104317211 */ /* 0x002fe400078e30ff */
[----:B------:R-:W-:Y:S01]  /*0090*/  SGXT.U32 R47, R47, 0x2 ;  /* 0x000000022f2f781a */ /* 0x000fe20000000000 */
[----:B--2---:R-:W-:Y:S02]  /*00a0*/  IMAD R3, R2, c[0x0][0x190], RZ ;  /* 0x0000640002037a24 */ /* 0x004fe400078e02ff */
[----:B------:R-:W-:Y:S02]  /*00b0*/  IMAD R5, R49, c[0x0][0x194], RZ ;  /* 0x0000650031057a24 */ /* 0x000fe400078e02ff */
[----:B------:R-:W-:Y:S02]  /*00c0*/  IMAD R9, R47, c[0x0][0x198], RZ ;  /* 0x000066002f097a24 */ /* 0x000fe400078e02ff */
[----:B------:R-:W-:Y:S01]  /*00d0*/  IMAD.SHL.U32 R4, R3, 0x2, RZ ;  /* 0x0000000203047824 */ /* 0x000fe200078e00ff */
[----:B------:R-:W-:Y:S01]  /*00e0*/  SHF.L.U32 R7, R5, 0x1, RZ ;  /* 0x0000000105077819 */ /* 0x000fe200000006ff */
[----:B------:R-:W-:Y:S01]  /*00f0*/  IMAD.HI R3, R3, 0x2, RZ ;  /* 0x0000000203037827 */ /* 0x000fe200078e02ff */
[----:B------:R-:W-:-:S02]  /*0100*/  LEA R11, R8, R9, 0x2 ;  /* 0x00000009080b7211 */ /* 0x000fc400078e10ff */
[----:B------:R-:W-:Y:S01]  /*0110*/  IADD3 R10, P0, P1, R7, c[0x0][0x160], R4 ;  /* 0x00005800070a7a10 */ /* 0x000fe2000791e004 */
[----:B------:R-:W-:Y:S01]  /*0120*/  IMAD.HI R6, R5, 0x2, RZ ;  /* 0x0000000205067827 */ /* 0x000fe200078e02ff */
[----:B------:R-:W-:-:S04]  /*0130*/  LEA R12, R8, R11, 0x2 ;  /* 0x0000000b080c7211 */ /* 0x000fc800078e10ff */
[----:B------:R-:W-:Y:S01]  /*0140*/  IADD3.X R14, R6, c[0x0][0x164], R3, P0, P1 ;  /* 0x00005900060e7a10 */ /* 0x000fe200007e2403 */
[----:B------:R-:W-:Y:S01]  /*0150*/  IMAD R3, R8, 0x4, R12 ;  /* 0x0000000408037824 */ /* 0x000fe200078e020c */
[-C--:B------:R-:W-:Y:S02]  /*0160*/  LEA R4, P0, R9, R10.reuse, 0x1 ;  /* 0x0000000a09047211 */ /* 0x080fe400078008ff */
[CC--:B------:R-:W-:Y:S02]  /*0170*/  LEA R8, P2, R12.reuse, R10.reuse, 0x1 ;  /* 0x0000000a0c087211 */ /* 0x0c0fe400078408ff */
[----:B------:R-:W-:Y:S02]  /*0180*/  LEA R6, P1, R11, R10, 0x1 ;  /* 0x0000000a0b067211 */ /* 0x000fe400078208ff */
[-C--:B------:R-:W-:Y:S02]  /*0190*/  LEA.HI.X.SX32 R5, R9, R14.reuse, 0x1, P0 ;  /* 0x0000000e09057211 */ /* 0x080fe400000f0eff */
[----:B------:R-:W-:-:S02]  /*01a0*/  LEA.HI.X.SX32 R9, R12, R14, 0x1, P2 ;  /* 0x0000000e0c097211 */ /* 0x000fc400010f0eff */
[----:B------:R-:W-:Y:S01]  /*01b0*/  LEA.HI.X.SX32 R7, R11, R14, 0x1, P1 ;  /* 0x0000000e0b077211 */ /* 0x000fe200008f0eff */
[----:B------:R0:W2:Y:S01]  /*01c0*/  LDG.E.U16 R4, [R4.64] ;  /* 0x0000000404047981 */ /* 0x0000a2000c1e1500 */
[----:B------:R-:W-:-:S03]  /*01d0*/  LEA R10, P3, R3, R10, 0x1 ;  /* 0x0000000a030a7211 */ /* 0x000fc600078608ff */
[----:B------:R-:W3:Y:S01]  /*01e0*/  LDG.E.U16 R8, [R8.64] ;  /* 0x0000000408087981 */ /* 0x000ee2000c1e1500 */
[----:B------:R-:W-:-:S03]  /*01f0*/  LEA.HI.X.SX32 R11, R3, R14, 0x1, P3 ;  /* 0x0000000e030b7211 */ /* 0x000fc600018f0eff */
[----:B------:R-:W4:Y:S04]  /*0200*/  LDG.E.U16 R6, [R6.64] ;  /* 0x0000000406067981 */ /* 0x000f28000c1e1500 */
[----:B------:R-:W5:Y:S01]  /*0210*/  LDG.E.U16 R10, [R10.64] ;  /* 0x000000040a0a7981 */ /* 0x000f62000c1e1500 */
[C---:B------:R-:W-:Y:S02]  /*0220*/  LOP3.LUT R48, R0.reuse, 0xc0, RZ, 0xc0, !PT ;  /* 0x000000c000307812 */ /* 0x040fe400078ec0ff */
[----:B------:R-:W-:Y:S02]  /*0230*/  SHF.L.U32 R46, R0, 0x1, RZ ;  /* 0x00000001002e7819 */ /* 0x000fe400000006ff */
[----:B------:R-:W-:-:S04]  /*0240*/  SHF.R.U32.HI R45, RZ, 0x2, R48 ;  /* 0x00000002ff2d7819 */ /* 0x000fc80000011630 */
[----:B------:R-:W-:-:S04]  /*0250*/  LOP3.LUT R45, R45, 0x1fe, R46, 0x78, !PT ;  /* 0x000001fe2d2d7812 */ /* 0x000fc800078e782e */
[----:B------:R-:W-:Y:S02]  /*0260*/  LOP3.LUT R3, R45, 0x40, RZ, 0x3c, !PT ;  /* 0x000000402d037812 */ /* 0x000fe400078e3cff */
[----:B0-----:R-:W-:-:S04]  /*0270*/  MOV R5, c[0x0][0x1d0] ;  /* 0x0000740000057a02 */ /* 0x001fc80000000f00 */
[----:B------:R-:W-:Y:S01]  /*0280*/  ISETP.GE.AND P0, PT, R5, 0x1, PT ;  /* 0x000000010500780c */ /* 0x000fe20003f06270 */
[----:B------:R-:W-:Y:S01]  /*0290*/  IMAD.MOV.U32 R43, RZ, RZ, 0x3f800000 ;  /* 0x3f800000ff2b7424 */ /* 0x000fe200078e00ff */
[----:B------:R-:W-:Y:S01]  /*02a0*/  MOV R50, 0xff800000 ;  /* 0xff80000000327802 */ /* 0x000fe20000000f00 */
[----:B------:R-:W-:Y:S01]  /*02b0*/  CS2R R12, SRZ ;  /* 0x00000000000c7805 */ /* 0x000fe2000001ff00 */
[----:B------:R-:W-:Y:S01]  /*02c0*/  MOV R42, 0x3f800000 ;  /* 0x3f800000002a7802 */ /* 0x000fe20000000f00 */
[----:B------:R-:W-:Y:S01]  /*02d0*/  CS2R R14, SRZ ;  /* 0x00000000000e7805 */ /* 0x000fe2000001ff00 */
[----:B------:R-:W-:Y:S02]  /*02e0*/  MOV R20, 0xff800000 ;  /* 0xff80000000147802 */ /* 0x000fe40000000f00 */
[----:B------:R-:W-:Y:S01]  /*02f0*/  SHF.L.U32 R44, R0, 0x3, RZ ;  /* 0x00000003002c7819 */ /* 0x000fe200000006ff */
[----:B--2---:R-:W-:Y:S04]  /*0300*/  STS.U16 [R45], R4 ;  /* 0x000000042d007388 */ /* 0x004fe80000000400 */
[----:B---3--:R0:W-:Y:S04]  /*0310*/  STS.U16 [R45+0x400], R8 ;  /* 0x000400082d007388 */ /* 0x0081e80000000400 */
[----:B----4-:R-:W-:Y:S04]  /*0320*/  STS.U16 [R3+0x200], R6 ;  /* 0x0002000603007388 */ /* 0x010fe80000000400 */
[----:B-----5:R1:W-:Y:S01]  /*0330*/  STS.U16 [R3+0x600], R10 ;  /* 0x0006000a03007388 */ /* 0x0203e20000000400 */
[----:B0-----:R-:W-:Y:S01]  /*0340*/  CS2R R8, SRZ ;  /* 0x0000000000087805 */ /* 0x001fe2000001ff00 */
[----:B-1----:R-:W-:Y:S01]  /*0350*/  CS2R R10, SRZ ;  /* 0x00000000000a7805 */ /* 0x002fe2000001ff00 */
[----:B------:R-:W-:Y:S05]  /*0360*/  @!P0 BRA `(.L_x_0) ;  /* 0x00000ee000008947 */ /* 0x000fea0003800000 */
[----:B------:R-:W-:Y:S01]  /*0370*/  LOP3.LUT R5, R0, 0xf, RZ, 0xc0, !PT ;  /* 0x0000000f00057812 */ /* 0x000fe200078ec0ff */
[----:B------:R-:W-:Y:S01]  /*0380*/  IMAD R3, R2, c[0x0][0x1a0], RZ ;  /* 0x0000680002037a24 */ /* 0x000fe200078e02ff */
[----:B------:R-:W-:Y:S01]  /*0390*/  SHF.R.S32.HI R12, RZ, 0x2, R0 ;  /* 0x00000002ff0c7819 */ /* 0x000fe20000011400 */
[C---:B------:R-:W-:Y:S01]  /*03a0*/  IMAD.SHL.U32 R11, R0.reuse, 0x20, RZ ;  /* 0x00000020000b7824 */ /* 0x040fe200078e00ff */
[----:B------:R-:W-:Y:S01]  /*03b0*/  LOP3.LUT R7, R0, 0x1f, RZ, 0xc0, !PT ;  /* 0x0000001f00077812 */ /* 0x000fe200078ec0ff */
[----:B------:R-:W-:Y:S01]  /*03c0*/  IMAD R6, R5, c[0x0][0x1a8], RZ ;  /* 0x00006a0005067a24 */ /* 0x000fe200078e02ff */
[----:B------:R-:W-:Y:S01]  /*03d0*/  SGXT R12, R12, 0x1 ;  /* 0x000000010c0c781a */ /* 0x000fe20000000200 */
[----:B------:R-:W-:Y:S01]  /*03e0*/  IMAD R4, R2, c[0x0][0x1b0], RZ ;  /* 0x00006c0002047a24 */ /* 0x000fe200078e02ff */
[C---:B------:R-:W-:Y:S01]  /*03f0*/  SHF.L.U32 R5, R3.reuse, 0x1, RZ ;  /* 0x0000000103057819 */ /* 0x040fe200000006ff */
[----:B------:R-:W-:Y:S01]  /*0400*/  IMAD.HI R3, R3, 0x2, RZ ;  /* 0x0000000203037827 */ /* 0x000fe200078e02ff */
[----:B------:R-:W-:-:S02]  /*0410*/  SHF.L.U32 R8, R6, 0x1, RZ ;  /* 0x0000000106087819 */ /* 0x000fc400000006ff */
[----:B------:R-:W-:Y:S01]  /*0420*/  LOP3.LUT R12, R12, 0x90, RZ, 0xc0, !PT ;  /* 0x000000900c0c7812 */ /* 0x000fe200078ec0ff */
[----:B------:R-:W-:Y:S01]  /*0430*/  IMAD R9, R7, c[0x0][0x1b4], RZ ;  /* 0x00006d0007097a24 */ /* 0x000fe200078e02ff */
[----:B------:R-:W-:Y:S01]  /*0440*/  IADD3 R56, P0, P1, R8, c[0x0][0x168], R5 ;  /* 0x00005a0008387a10 */ /* 0x000fe2000791e005 */
[----:B------:R-:W-:Y:S01]  /*0450*/  IMAD.HI R6, R6, 0x2, RZ ;  /* 0x0000000206067827 */ /* 0x000fe200078e02ff */
[----:B------:R-:W-:Y:S02]  /*0460*/  LOP3.LUT R13, R12, 0x60, R11, 0xf8, !PT ;  /* 0x000000600c0d7812 */ /* 0x000fe400078ef80b */
[----:B------:R-:W-:Y:S01]  /*0470*/  SHF.L.U32 R7, R4, 0x1, RZ ;  /* 0x0000000104077819 */ /* 0x000fe200000006ff */
[----:B------:R-:W-:Y:S01]  /*0480*/  IMAD.SHL.U32 R10, R9, 0x2, RZ ;  /* 0x00000002090a7824 */ /* 0x000fe200078e00ff */
[----:B------:R-:W-:Y:S01]  /*0490*/  IADD3.X R12, R6, c[0x0][0x16c], R3, P0, P1 ;  /* 0x00005b00060c7a10 */ /* 0x000fe200007e2403 */
[----:B------:R-:W-:Y:S01]  /*04a0*/  IMAD.HI R4, R4, 0x2, RZ ;  /* 0x0000000204047827 */ /* 0x000fe200078e02ff */
[----:B------:R-:W-:-:S02]  /*04b0*/  LOP3.LUT R6, R0, 0x7, RZ, 0xc0, !PT ;  /* 0x0000000700067812 */ /* 0x000fc400078ec0ff */
[----:B------:R-:W-:Y:S01]  /*04c0*/  IADD3 R10, P2, P3, R10, c[0x0][0x170], R7 ;  /* 0x00005c000a0a7a10 */ /* 0x000fe20007b5e007 */
[----:B------:R-:W-:Y:S01]  /*04d0*/  IMAD.HI R9, R9, 0x2, RZ ;  /* 0x0000000209097827 */ /* 0x000fe200078e02ff */
[--C-:B------:R-:W-:Y:S02]  /*04e0*/  SHF.R.U32.HI R3, RZ, 0x5, R0.reuse ;  /* 0x00000005ff037819 */ /* 0x100fe40000011600 */
[----:B------:R-:W-:Y:S01]  /*04f0*/  SHF.L.U32 R7, R6, 0x4, RZ ;  /* 0x0000000406077819 */ /* 0x000fe200000006ff */
[----:B------:R-:W-:Y:S01]  /*0500*/  IMAD.MOV.U32 R37, RZ, RZ, -0x800000 ;  /* 0xff800000ff257424 */ /* 0x000fe200078e00ff */
[----:B------:R-:W-:Y:S02]  /*0510*/  LOP3.LUT R11, R0, 0x10, RZ, 0xc0, !PT ;  /* 0x00000010000b7812 */ /* 0x000fe400078ec0ff */
[----:B------:R-:W-:Y:S02]  /*0520*/  LOP3.LUT R15, R44, 0x30, RZ, 0xc0, !PT ;  /* 0x000000302c0f7812 */ /* 0x000fe400078ec0ff */
[----:B------:R-:W-:Y:S01]  /*0530*/  SGXT.U32 R3, R3, 0x3 ;  /* 0x000000030303781a */ /* 0x000fe20000000000 */
[----:B------:R-:W-:Y:S01]  /*0540*/  IMAD R8, R6, 0x2, R11 ;  /* 0x0000000206087824 */ /* 0x000fe200078e020b */
[----:B------:R-:W-:-:S02]  /*0550*/  LOP3.LUT R7, R7, 0x60, R0, 0x78, !PT ;  /* 0x0000006007077812 */ /* 0x000fc400078e7800 */
[----:B------:R-:W-:Y:S01]  /*0560*/  LEA R17, R6, R15, 0x6 ;  /* 0x0000000f06117211 */ /* 0x000fe200078e30ff */
[----:B------:R-:W-:Y:S01]  /*0570*/  IMAD R6, R3, c[0x0][0x1b8], RZ ;  /* 0x00006e0003067a24 */ /* 0x000fe200078e02ff */
[----:B------:R-:W-:Y:S02]  /*0580*/  SHF.R.U32.HI R5, RZ, 0x4, R0 ;  /* 0x00000004ff057819 */ /* 0x000fe40000011600 */
[----:B------:R-:W-:Y:S02]  /*0590*/  LOP3.LUT R7, R7, 0x10, R46, 0x78, !PT ;  /* 0x0000001007077812 */ /* 0x000fe400078e782e */
[----:B------:R-:W-:Y:S02]  /*05a0*/  MOV R15, c[0x0][0x1b8] ;  /* 0x00006e00000f7a02 */ /* 0x000fe40000000f00 */
[----:B------:R-:W-:Y:S02]  /*05b0*/  IADD3.X R9, R9, c[0x0][0x174], R4, P2, P3 ;  /* 0x00005d0009097a10 */ /* 0x000fe400017e6404 */
[----:B------:R-:W-:-:S02]  /*05c0*/  SGXT.U32 R5, R5, 0x4 ;  /* 0x000000040505781a */ /* 0x000fc40000000000 */
[----:B------:R-:W-:Y:S01]  /*05d0*/  LEA R4, R8, R7, 0x6 ;  /* 0x0000000708047211 */ /* 0x000fe200078e30ff */
[----:B------:R-:W-:Y:S01]  /*05e0*/  IMAD R7, R15, 0x8, R6 ;  /* 0x000000080f077824 */ /* 0x000fe200078e0206 */
[----:B------:R-:W-:Y:S01]  /*05f0*/  MOV R14, c[0x0][0x1a4] ;  /* 0x00006900000e7a02 */ /* 0x000fe20000000f00 */
[----:B------:R-:W-:Y:S01]  /*0600*/  IMAD R5, R5, c[0x0][0x1a4], RZ ;  /* 0x0000690005057a24 */ /* 0x000fe200078e02ff */
[-C--:B------:R-:W-:Y:S02]  /*0610*/  LEA R54, P2, R6, R10.reuse, 0x1 ;  /* 0x0000000a06367211 */ /* 0x080fe400078408ff */
[----:B------:R-:W-:Y:S02]  /*0620*/  LEA R52, P3, R7, R10, 0x1 ;  /* 0x0000000a07347211 */ /* 0x000fe400078608ff */
[----:B------:R-:W-:Y:S02]  /*0630*/  SHF.R.S32.HI R10, RZ, 0x6, R0 ;  /* 0x00000006ff0a7819 */ /* 0x000fe40000011400 */
[----:B------:R-:W-:-:S02]  /*0640*/  LEA R3, R14, R5, 0x4 ;  /* 0x000000050e037211 */ /* 0x000fc400078e20ff */
[----:B------:R-:W-:Y:S01]  /*0650*/  SGXT R10, R10, 0x1 ;  /* 0x000000010a0a781a */ /* 0x000fe20000000200 */
[----:B------:R-:W-:Y:S01]  /*0660*/  CS2R R14, SRZ ;  /* 0x00000000000e7805 */ /* 0x000fe2000001ff00 */
[-C--:B------:R-:W-:Y:S02]  /*0670*/  LEA R58, P0, R5, R56.reuse, 0x1 ;  /* 0x00000038053a7211 */ /* 0x080fe400078008ff */
[----:B------:R-:W-:Y:S02]  /*0680*/  LEA R56, P1, R3, R56, 0x1 ;  /* 0x0000003803387211 */ /* 0x000fe400078208ff */
[----:B------:R-:W-:Y:S02]  /*0690*/  LOP3.LUT R8, R13, 0x10, R46, 0x78, !PT ;  /* 0x000000100d087812 */ /* 0x000fe400078e782e */
[----:B------:R-:W-:Y:S02]  /*06a0*/  LOP3.LUT R41, R10, 0x90, RZ, 0xc0, !PT ;  /* 0x000000900a297812 */ /* 0x000fe400078ec0ff */
[----:B------:R-:W-:-:S02]  /*06b0*/  LEA.HI.X.SX32 R59, R5, R12, 0x1, P0 ;  /* 0x0000000c053b7211 */ /* 0x000fc400000f0eff */
[----:B------:R-:W-:Y:S02]  /*06c0*/  LEA.HI.X.SX32 R57, R3, R12, 0x1, P1 ;  /* 0x0000000c03397211 */ /* 0x000fe400008f0eff */
[-C--:B------:R-:W-:Y:S01]  /*06d0*/  LEA.HI.X.SX32 R55, R6, R9.reuse, 0x1, P2 ;  /* 0x0000000906377211 */ /* 0x080fe200010f0eff */
[----:B------:R-:W-:Y:S01]  /*06e0*/  CS2R R12, SRZ ;  /* 0x00000000000c7805 */ /* 0x000fe2000001ff00 */
[----:B------:R-:W-:Y:S02]  /*06f0*/  LEA.HI.X.SX32 R53, R7, R9, 0x1, P3 ;  /* 0x0000000907357211 */ /* 0x000fe400018f0eff */
[----:B------:R-:W-:Y:S01]  /*0700*/  LEA R5, R11, R8, 0x4 ;  /* 0x000000080b057211 */ /* 0x000fe200078e20ff */
[----:B------:R-:W-:Y:S01]  /*0710*/  CS2R R6, SRZ ;  /* 0x0000000000067805 */ /* 0x000fe2000001ff00 */
[----:B------:R-:W-:Y:S01]  /*0720*/  MOV R43, 0x3f800000 ;  /* 0x3f800000002b7802 */ /* 0x000fe20000000f00 */
[----:B------:R-:W-:Y:S01]  /*0730*/  CS2R R8, SRZ ;  /* 0x0000000000087805 */ /* 0x000fe2000001ff00 */
[----:B------:R-:W-:Y:S01]  /*0740*/  MOV R39, 0xff800000 ;  /* 0xff80000000277802 */ /* 0x000fe20000000f00 */
[----:B------:R-:W-:Y:S01]  /*0750*/  CS2R R10, SRZ ;  /* 0x00000000000a7805 */ /* 0x000fe2000001ff00 */
[----:B------:R-:W-:-:S02]  /*0760*/  MOV R42, 0x3f800000 ;  /* 0x3f800000002a7802 */ /* 0x000fc40000000f00 */
[----:B------:R-:W-:Y:S02]  /*0770*/  MOV R3, RZ ;  /* 0x000000ff00037202 */ /* 0x000fe40000000f00 */
[--C-:B------:R-:W-:Y:S02]  /*0780*/  LOP3.LUT R40, R17, 0x30, R46.reuse, 0x78, !PT ;  /* 0x0000003011287812 */ /* 0x100fe400078e782e */
[----:B------:R-:W-:Y:S02]  /*0790*/  LOP3.LUT R41, R41, 0x17e, R46, 0x78, !PT ;  /* 0x0000017e29297812 */ /* 0x000fe400078e782e */
.L_x_1:
[----:B------:R-:W-:-:S04]  /*07a0*/  IMAD.WIDE R16, R7, 0x2, R58 ;  /* 0x0000000207107825 */ /* 0x000fc800078e023a */
[----:B------:R-:W-:Y:S02]  /*07b0*/  IMAD.WIDE R18, R7, 0x2, R56 ;  /* 0x0000000207127825 */ /* 0x000fe400078e0238 */
[----:B------:R-:W2:Y:S04]  /*07c0*/  LDG.E.U16 R16, [R16.64] ;  /* 0x0000000410107981 */ /* 0x000ea8000c1e1500 */
[----:B------:R-:W3:Y:S01]  /*07d0*/  LDG.E.U16 R26, [R18.64] ;  /* 0x00000004121a7981 */ /* 0x000ee2000c1e1500 */
[----:B------:R-:W-:-:S03]  /*07e0*/  IMAD.WIDE R24, R6, 0x2, R54 ;  /* 0x0000000206187825 */ /* 0x000fc600078e0236 */
[----:B------:R-:W-:Y:S01]  /*07f0*/  BAR.SYNC.DEFER_BLOCKING 0x0 ;  /* 0x0000000000007b1d */ /* 0x000fe20000010000 */
[----:B------:R-:W-:-:S05]  /*0800*/  IMAD.WIDE R50, R6, 0x2, R52 ;  /* 0x0000000206327825 */ /* 0x000fca00078e0234 */
[----:B--2---:R-:W-:Y:S04]  /*0810*/  STS.U16 [R41+0x800], R16 ;  /* 0x0008001029007388 */ /* 0x004fe80000000400 */
[----:B---3--:R-:W-:Y:S04]  /*0820*/  STS.U16 [R41+0xa00], R26 ;  /* 0x000a001a29007388 */ /* 0x008fe80000000400 */
[----:B------:R-:W-:Y:S06]  /*0830*/  BAR.SYNC.DEFER_BLOCKING 0x0 ;  /* 0x0000000000007b1d */ /* 0x000fec0000010000 */
[----:B------:R-:W2:Y:S04]  /*0840*/  LDG.E.U16 R50, [R50.64] ;  /* 0x0000000432327981 */ /* 0x000ea8000c1e1500 */
[----:B------:R0:W3:Y:S04]  /*0850*/  LDG.E.U16 R36, [R24.64] ;  /* 0x0000000418247981 */ /* 0x0000e8000c1e1500 */
[----:B------:R-:W-:Y:S04]  /*0860*/  LDSM.16.MT88.4 R28, [R4] ;  /* 0x00000000041c783b */ /* 0x000fe80000004200 */
[----:B------:R-:W1:Y:S04]  /*0870*/  LDSM.16.M88.4 R20, [R5+0x800] ;  /* 0x000800000514783b */ /* 0x000e680000000200 */
[----:B------:R-:W0:Y:S04]  /*0880*/  LDSM.16.M88.4 R32, [R5+0xa00] ;  /* 0x000a00000520783b */ /* 0x000e280000000200 */
[----:B------:R-:W-:Y:S01]  /*0890*/  BAR.SYNC.DEFER_BLOCKING 0x0 ;  /* 0x0000000000007b1d */ /* 0x000fe20000010000 */
[C---:B-1----:R-:W-:Y:S08]  /*08a0*/  HMMA.16816.F32 R16, R28.reuse, R20, RZ ;  /* 0x000000141c10723c */ /* 0x042ff000000018ff */
[C---:B------:R-:W-:Y:S08]  /*08b0*/  HMMA.16816.F32 R20, R28.reuse, R22, RZ ;  /* 0x000000161c14723c */ /* 0x040ff000000018ff */
[----:B0-----:R-:W-:Y:S08]  /*08c0*/  HMMA.16816.F32 R24, R28, R32, RZ ;  /* 0x000000201c18723c */ /* 0x001ff000000018ff */
[----:B------:R-:W-:-:S02]  /*08d0*/  FMUL R32, R16, c[0x0][0x188] ;  /* 0x0000620010207a20 */ /* 0x000fc40000400000 */
[----:B------:R-:W-:Y:S01]  /*08e0*/  FMUL R33, R17, c[0x0][0x188] ;  /* 0x0000620011217a20 */ /* 0x000fe20000400000 */
[----:B------:R-:W-:Y:S04]  /*08f0*/  HMMA.16816.F32 R28, R28, R34, RZ ;  /* 0x000000221c1c723c */ /* 0x000fe800000018ff */
[----:B------:R-:W-:Y:S01]  /*0900*/  FMNMX R33, R32, R33, !PT ;  /* 0x0000002120217209 */ /* 0x000fe20007800000 */
[----:B------:R-:W-:-:S05]  /*0910*/  FMUL R32, R20, c[0x0][0x188] ;  /* 0x0000620014207a20 */ /* 0x000fca0000400000 */
        /* <DEDUP_REMOVED lines=10> */
[----:B------:R-:W-:-:S05]  /*09c0*/  FMNMX R33, R32, R33, !PT ;  /* 0x0000002120217209 */ /* 0x000fca0007800000 */
[----:B------:R-:W0:Y:S02]  /*09d0*/  SHFL.BFLY PT, R32, R33, 0x2, 0x1f ;  /* 0x0c401f0021207f89 */ /* 0x000e2400000e0000 */
[----:B0-----:R-:W-:-:S05]  /*09e0*/  FMNMX R34, R33, R32, !PT ;  /* 0x0000002021227209 */ /* 0x001fca0007800000 */
[----:B------:R-:W0:Y:S04]  /*09f0*/  SHFL.BFLY PT, R35, R34, 0x1, 0x1f ;  /* 0x0c201f0022237f89 */ /* 0x000e2800000e0000 */
[----:B--2---:R0:W-:Y:S02]  /*0a00*/  STS.U16 [R45+0xa00], R50 ;  /* 0x000a00322d007388 */ /* 0x0041e40000000400 */
[----:B0-----:R-:W-:-:S04]  /*0a10*/  FMNMX R50, R34, R35, !PT ;  /* 0x0000002322327209 */ /* 0x001fc80007800000 */
[----:B------:R-:W-:-:S05]  /*0a20*/  FMNMX R50, R50, R39, !PT ;  /* 0x0000002732327209 */ /* 0x000fca0007800000 */
[--C-:B------:R-:W-:Y:S02]  /*0a30*/  FFMA R17, R17, c[0x0][0x188], -R50.reuse ;  /* 0x0000620011117a23 */ /* 0x100fe40000000832 */
[--C-:B------:R-:W-:Y:S02]  /*0a40*/  FFMA R16, R16, c[0x0][0x188], -R50.reuse ;  /* 0x0000620010107a23 */ /* 0x100fe40000000832 */
[----:B------:R-:W-:Y:S02]  /*0a50*/  FMUL R17, R17, 1.4426950216293334961 ;  /* 0x3fb8aa3b11117820 */ /* 0x000fe40000400000 */
[----:B------:R-:W-:Y:S02]  /*0a60*/  FMUL R16, R16, 1.4426950216293334961 ;  /* 0x3fb8aa3b10107820 */ /* 0x000fe40000400000 */
[--C-:B------:R-:W-:Y:S02]  /*0a70*/  FFMA R20, R20, c[0x0][0x188], -R50.reuse ;  /* 0x0000620014147a23 */ /* 0x100fe40000000832 */
[----:B------:R-:W-:Y:S01]  /*0a80*/  FFMA R21, R21, c[0x0][0x188], -R50 ;  /* 0x0000620015157a23 */ /* 0x000fe20000000832 */
[----:B------:R-:W-:Y:S01]  /*0a90*/  MUFU.EX2 R32, R16 ;  /* 0x0000001000207308 */ /* 0x000fe20000000800 */
[----:B------:R-:W-:-:S02]  /*0aa0*/  FMUL R20, R20, 1.4426950216293334961 ;  /* 0x3fb8aa3b14147820 */ /* 0x000fc40000400000 */
[----:B------:R-:W-:-:S05]  /*0ab0*/  FMUL R21, R21, 1.4426950216293334961 ;  /* 0x3fb8aa3b15157820 */ /* 0x000fca0000400000 */
[----:B------:R-:W0:Y:S01]  /*0ac0*/  MUFU.EX2 R17, R17 ;  /* 0x0000001100117308 */ /* 0x000e220000000800 */
[--C-:B------:R-:W-:Y:S02]  /*0ad0*/  FFMA R24, R24, c[0x0][0x188], -R50.reuse ;  /* 0x0000620018187a23 */ /* 0x100fe40000000832 */
[----:B------:R-:W-:-:S05]  /*0ae0*/  FFMA R25, R25, c[0x0][0x188], -R50 ;  /* 0x0000620019197a23 */ /* 0x000fca0000000832 */
[----:B------:R-:W1:Y:S01]  /*0af0*/  MUFU.EX2 R34, R20 ;  /* 0x0000001400227308 */ /* 0x000e620000000800 */
[----:B------:R-:W-:Y:S01]  /*0b00*/  FMUL R24, R24, 1.4426950216293334961 ;  /* 0x3fb8aa3b18187820 */ /* 0x000fe20000400000 */
[----:B---3--:R2:W-:Y:S01]  /*0b10*/  STS.U16 [R45+0x800], R36 ;  /* 0x000800242d007388 */ /* 0x0085e20000000400 */
[----:B------:R-:W-:-:S05]  /*0b20*/  FMUL R25, R25, 1.4426950216293334961 ;  /* 0x3fb8aa3b19197820 */ /* 0x000fca0000400000 */
[----:B------:R-:W3:Y:S01]  /*0b30*/  MUFU.EX2 R21, R21 ;  /* 0x0000001500157308 */ /* 0x000ee20000000800 */
[----:B------:R-:W-:Y:S02]  /*0b40*/  FFMA R28, R28, c[0x0][0x188], -R50 ;  /* 0x000062001c1c7a23 */ /* 0x000fe40000000832 */
[----:B0-----:R-:W-:-:S05]  /*0b50*/  FADD R33, R32, R17 ;  /* 0x0000001120217221 */ /* 0x001fca0000000000 */
[----:B--2---:R-:W0:Y:S01]  /*0b60*/  MUFU.EX2 R36, R24 ;  /* 0x0000001800247308 */ /* 0x004e220000000800 */
[----:B------:R-:W-:Y:S02]  /*0b70*/  FMUL R28, R28, 1.4426950216293334961 ;  /* 0x3fb8aa3b1c1c7820 */ /* 0x000fe40000400000 */
[----:B-1----:R-:W-:-:S05]  /*0b80*/  FADD R16, R34, R33 ;  /* 0x0000002122107221 */ /* 0x002fca0000000000 */
[----:B------:R-:W1:Y:S01]  /*0b90*/  MUFU.EX2 R25, R25 ;  /* 0x0000001900197308 */ /* 0x000e620000000800 */
[----:B------:R-:W-:Y:S01]  /*0ba0*/  F2FP.PACK_AB R32, R17, R32 ;  /* 0x000000201120723e */ /* 0x000fe200000000ff */
[----:B---3--:R-:W-:-:S06]  /*0bb0*/  FADD R17, R21, R16 ;  /* 0x0000001015117221 */ /* 0x008fcc0000000000 */
[----:B------:R-:W2:Y:S01]  /*0bc0*/  MUFU.EX2 R38, R28 ;  /* 0x0000001c00267308 */ /* 0x000ea20000000800 */
[----:B0-----:R-:W-:Y:S02]  /*0bd0*/  FADD R16, R36, R17 ;  /* 0x0000001124107221 */ /* 0x001fe40000000000 */
[----:B------:R-:W-:Y:S02]  /*0be0*/  FMUL R20, R19, c[0x0][0x188] ;  /* 0x0000620013147a20 */ /* 0x000fe40000400000 */
[----:B-1----:R-:W-:-:S04]  /*0bf0*/  FADD R17, R25, R16 ;  /* 0x0000001019117221 */ /* 0x002fc80000000000 */
[----:B--2---:R-:W-:Y:S02]  /*0c00*/  FADD R16, R38, R17 ;  /* 0x0000001126107221 */ /* 0x004fe40000000000 */
        /* <DEDUP_REMOVED lines=12> */
[----:B------:R-:W-:Y:S01]  /*0cd0*/  FMUL R17, R31, c[0x0][0x188] ;  /* 0x000062001f117a20 */ /* 0x000fe20000400000 */
[----:B------:R-:W-:-:S04]  /*0ce0*/  F2FP.PACK_AB R34, R21, R34 ;  /* 0x000000221522723e */ /* 0x000fc800000000ff */
[----:B------:R-:W-:Y:S01]  /*0cf0*/  FMNMX R21, R17, R20, !PT ;  /* 0x0000001411157209 */ /* 0x000fe20007800000 */
[----:B------:R-:W-:-:S04]  /*0d00*/  FFMA R29, R29, c[0x0][0x188], -R50 ;  /* 0x000062001d1d7a23 */ /* 0x000fc80000000832 */
[----:B------:R-:W0:Y:S01]  /*0d10*/  SHFL.BFLY PT, R20, R21, 0x2, 0x1f ;  /* 0x0c401f0015147f89 */ /* 0x000e2200000e0000 */
[----:B------:R-:W-:-:S06]  /*0d20*/  FMUL R29, R29, 1.4426950216293334961 ;  /* 0x3fb8aa3b1d1d7820 */ /* 0x000fcc0000400000 */
[----:B------:R-:W1:Y:S01]  /*0d30*/  MUFU.EX2 R29, R29 ;  /* 0x0000001d001d7308 */ /* 0x000e620000000800 */
[----:B------:R-:W-:Y:S02]  /*0d40*/  F2FP.PACK_AB R36, R25, R36 ;  /* 0x000000241924723e */ /* 0x000fe400000000ff */
[----:B0-----:R-:W-:Y:S01]  /*0d50*/  FMNMX R25, R21, R20, !PT ;  /* 0x0000001415197209 */ /* 0x001fe20007800000 */
[----:B-1----:R-:W-:-:S04]  /*0d60*/  FADD R16, R29, R16 ;  /* 0x000000101d107221 */ /* 0x002fc80000000000 */
[----:B------:R-:W0:Y:S04]  /*0d70*/  SHFL.BFLY PT, R20, R25, 0x1, 0x1f ;  /* 0x0c201f0019147f89 */ /* 0x000e2800000e0000 */
[----:B------:R-:W1:Y:S01]  /*0d80*/  SHFL.BFLY PT, R17, R16, 0x2, 0x1f ;  /* 0x0c401f0010117f89 */ /* 0x000e6200000e0000 */
[----:B------:R-:W-:Y:S01]  /*0d90*/  FADD R24, -R50, R39 ;  /* 0x0000002732187221 */ /* 0x000fe20000000100 */
[----:B0-----:R-:W-:-:S04]  /*0da0*/  FMNMX R20, R25, R20, !PT ;  /* 0x0000001419147209 */ /* 0x001fc80007800000 */
[----:B------:R-:W-:Y:S01]  /*0db0*/  FMNMX R20, R20, R37, !PT ;  /* 0x0000002514147209 */ /* 0x000fe20007800000 */
[----:B-1----:R-:W-:-:S04]  /*0dc0*/  FADD R17, R16, R17 ;  /* 0x0000001110117221 */ /* 0x002fc80000000000 */
[--C-:B------:R-:W-:Y:S02]  /*0dd0*/  FFMA R28, R18, c[0x0][0x188], -R20.reuse ;  /* 0x00006200121c7a23 */ /* 0x100fe40000000814 */
[----:B------:R-:W0:Y:S01]  /*0de0*/  SHFL.BFLY PT, R18, R17, 0x1, 0x1f ;  /* 0x0c201f0011127f89 */ /* 0x000e2200000e0000 */
[--C-:B------:R-:W-:Y:S02]  /*0df0*/  FFMA R19, R19, c[0x0][0x188], -R20.reuse ;  /* 0x0000620013137a23 */ /* 0x100fe40000000814 */
[--C-:B------:R-:W-:Y:S02]  /*0e00*/  FFMA R22, R22, c[0x0][0x188], -R20.reuse ;  /* 0x0000620016167a23 */ /* 0x100fe40000000814 */
[----:B------:R-:W-:Y:S02]  /*0e10*/  FFMA R23, R23, c[0x0][0x188], -R20 ;  /* 0x0000620017177a23 */ /* 0x000fe40000000814 */
[----:B------:R-:W-:Y:S02]  /*0e20*/  FMUL R28, R28, 1.4426950216293334961 ;  /* 0x3fb8aa3b1c1c7820 */ /* 0x000fe40000400000 */
[----:B------:R-:W-:-:S02]  /*0e30*/  FMUL R19, R19, 1.4426950216293334961 ;  /* 0x3fb8aa3b13137820 */ /* 0x000fc40000400000 */
[----:B------:R-:W-:Y:S01]  /*0e40*/  FMUL R24, R24, 1.4426950216293334961 ;  /* 0x3fb8aa3b18187820 */ /* 0x000fe20000400000 */
[----:B------:R-:W-:Y:S01]  /*0e50*/  MUFU.EX2 R33, R28 ;  /* 0x0000001c00217308 */ /* 0x000fe20000000800 */
[----:B------:R-:W-:Y:S02]  /*0e60*/  FMUL R16, R22, 1.4426950216293334961 ;  /* 0x3fb8aa3b16107820 */ /* 0x000fe40000400000 */
[----:B------:R-:W-:-:S05]  /*0e70*/  FMUL R23, R23, 1.4426950216293334961 ;  /* 0x3fb8aa3b17177820 */ /* 0x000fca0000400000 */
[----:B------:R-:W1:Y:S08]  /*0e80*/  MUFU.EX2 R60, R19 ;  /* 0x00000013003c7308 */ /* 0x000e700000000800 */
[----:B------:R-:W2:Y:S08]  /*0e90*/  MUFU.EX2 R24, R24 ;  /* 0x0000001800187308 */ /* 0x000eb00000000800 */
[----:B------:R-:W3:Y:S08]  /*0ea0*/  MUFU.EX2 R16, R16 ;  /* 0x0000001000107308 */ /* 0x000ef00000000800 */
[----:B------:R-:W4:Y:S01]  /*0eb0*/  MUFU.EX2 R23, R23 ;  /* 0x0000001700177308 */ /* 0x000f220000000800 */
[----:B0-----:R-:W-:-:S02]  /*0ec0*/  FADD R18, R17, R18 ;  /* 0x0000001211127221 */ /* 0x001fc40000000000 */
[----:B-1----:R-:W-:Y:S02]  /*0ed0*/  FADD R17, R33, R60 ;  /* 0x0000003c21117221 */ /* 0x002fe40000000000 */
[----:B--2---:R-:W-:Y:S02]  /*0ee0*/  FFMA R43, R24, R43, R18 ;  /* 0x0000002b182b7223 */ /* 0x004fe40000000012 */
[----:B---3--:R-:W-:Y:S01]  /*0ef0*/  FADD R22, R16, R17 ;  /* 0x0000001110167221 */ /* 0x008fe20000000000 */
[----:B----4-:R-:W-:Y:S01]  /*0f00*/  F2FP.PACK_AB R35, R23, R16 ;  /* 0x000000101723723e */ /* 0x010fe200000000ff */
[----:B------:R-:W-:Y:S01]  /*0f10*/  BAR.SYNC.DEFER_BLOCKING 0x0 ;  /* 0x0000000000007b1d */ /* 0x000fe20000010000 */
[----:B------:R-:W-:-:S04]  /*0f20*/  FADD R21, -R20, R37 ;  /* 0x0000002514157221 */ /* 0x000fc80000000100 */
[----:B------:R-:W-:Y:S01]  /*0f30*/  FMUL R21, R21, 1.4426950216293334961 ;  /* 0x3fb8aa3b15157820 */ /* 0x000fe20000400000 */
[----:B------:R-:W0:Y:S05]  /*0f40*/  LDSM.16.M88.4 R16, [R40+0x800] ;  /* 0x000800002810783b */ /* 0x000e2a0000000200 */
[----:B------:R-:W1:Y:S01]  /*0f50*/  MUFU.EX2 R21, R21 ;  /* 0x0000001500157308 */ /* 0x000e620000000800 */
[--C-:B------:R-:W-:Y:S02]  /*0f60*/  FFMA R26, R26, c[0x0][0x188], -R20.reuse ;  /* 0x000062001a1a7a23 */ /* 0x100fe40000000814 */
[--C-:B------:R-:W-:Y:S02]  /*0f70*/  FFMA R30, R30, c[0x0][0x188], -R20.reuse ;  /* 0x000062001e1e7a23 */ /* 0x100fe40000000814 */
[----:B------:R-:W-:Y:S01]  /*0f80*/  FFMA R31, R31, c[0x0][0x188], -R20 ;  /* 0x000062001f1f7a23 */ /* 0x000fe20000000814 */
[----:B------:R-:W-:Y:S01]  /*0f90*/  F2FP.PACK_AB R33, R60, R33 ;  /* 0x000000213c21723e */ /* 0x000fe200000000ff */
[----:B------:R-:W-:-:S02]  /*0fa0*/  FMUL R12, R24, R12 ;  /* 0x0000000c180c7220 */ /* 0x000fc40000400000 */
[----:B------:R-:W-:Y:S02]  /*0fb0*/  FMUL R13, R24, R13 ;  /* 0x0000000d180d7220 */ /* 0x000fe40000400000 */
[----:B------:R-:W-:Y:S02]  /*0fc0*/  FFMA R27, R27, c[0x0][0x188], -R20 ;  /* 0x000062001b1b7a23 */ /* 0x000fe40000000814 */
[----:B------:R-:W-:Y:S02]  /*0fd0*/  FMUL R26, R26, 1.4426950216293334961 ;  /* 0x3fb8aa3b1a1a7820 */ /* 0x000fe40000400000 */
[C---:B-1----:R-:W-:Y:S02]  /*0fe0*/  FMUL R14, R21.reuse, R14 ;  /* 0x0000000e150e7220 */ /* 0x042fe40000400000 */
[----:B------:R-:W-:Y:S02]  /*0ff0*/  FMUL R15, R21, R15 ;  /* 0x0000000f150f7220 */ /* 0x000fe40000400000 */
[----:B------:R-:W-:-:S02]  /*1000*/  FMUL R30, R30, 1.4426950216293334961 ;  /* 0x3fb8aa3b1e1e7820 */ /* 0x000fc40000400000 */
[----:B------:R-:W-:Y:S02]  /*1010*/  FMUL R31, R31, 1.4426950216293334961 ;  /* 0x3fb8aa3b1f1f7820 */ /* 0x000fe40000400000 */
[----:B------:R-:W-:Y:S01]  /*1020*/  FMUL R27, R27, 1.4426950216293334961 ;  /* 0x3fb8aa3b1b1b7820 */ /* 0x000fe20000400000 */
[----:B------:R-:W1:Y:S08]  /*1030*/  MUFU.EX2 R37, R26 ;  /* 0x0000001a00257308 */ /* 0x000e700000000800 */
[----:B------:R-:W-:Y:S01]  /*1040*/  MUFU.EX2 R30, R30 ;  /* 0x0000001e001e7308 */ /* 0x000fe20000000800 */
[----:B0-----:R-:W-:Y:S07]  /*1050*/  HMMA.16816.F32 R12, R32, R16, R12 ;  /* 0x00000010200c723c */ /* 0x001fee000000180c */
[----:B------:R-:W0:Y:S08]  /*1060*/  MUFU.EX2 R16, R27 ;  /* 0x0000001b00107308 */ /* 0x000e300000000800 */
[----:B------:R-:W2:Y:S01]  /*1070*/  MUFU.EX2 R31, R31 ;  /* 0x0000001f001f7308 */ /* 0x000ea20000000800 */
[----:B------:R-:W-:Y:S01]  /*1080*/  FADD R22, R23, R22 ;  /* 0x0000001617167221 */ /* 0x000fe20000000000 */
[----:B------:R-:W-:-:S03]  /*1090*/  F2FP.PACK_AB R38, R29, R38 ;  /* 0x000000261d26723e */ /* 0x000fc600000000ff */
[----:B-1----:R-:W-:Y:S01]  /*10a0*/  FADD R17, R37, R22 ;  /* 0x0000001625117221 */ /* 0x002fe20000000000 */
[----:B0-----:R-:W-:-:S03]  /*10b0*/  F2FP.PACK_AB R37, R16, R37 ;  /* 0x000000251025723e */ /* 0x001fc600000000ff */
[----:B------:R-:W-:Y:S01]  /*10c0*/  FADD R17, R16, R17 ;  /* 0x0000001110117221 */ /* 0x000fe20000000000 */
[----:B--2---:R-:W-:-:S03]  /*10d0*/  F2FP.PACK_AB R39, R31, R30 ;  /* 0x0000001e1f27723e */ /* 0x004fc600000000ff */
[----:B------:R-:W-:-:S04]  /*10e0*/  FADD R22, R30, R17 ;  /* 0x000000111e167221 */ /* 0x000fc80000000000 */
[----:B------:R-:W-:Y:S01]  /*10f0*/  HMMA.16816.F32 R12, R36, R18, R12 ;  /* 0x00000012240c723c */ /* 0x000fe2000000180c */
[----:B------:R-:W-:Y:S01]  /*1100*/  LDSM.16.M88.4 R16, [R40+0xa00] ;  /* 0x000a00002810783b */ /* 0x000fe20000000200 */
[----:B------:R-:W-:-:S05]  /*1110*/  FADD R22, R31, R22 ;  /* 0x000000161f167221 */ /* 0x000fca0000000000 */
[----:B------:R-:W0:Y:S01]  /*1120*/  SHFL.BFLY PT, R23, R22, 0x2, 0x1f ;  /* 0x0c401f0016177f89 */ /* 0x000e2200000e0000 */
[C---:B------:R-:W-:Y:S02]  /*1130*/  FMUL R8, R24.reuse, R8 ;  /* 0x0000000818087220 */ /* 0x040fe40000400000 */
[----:B------:R-:W-:Y:S02]  /*1140*/  FMUL R9, R24, R9 ;  /* 0x0000000918097220 */ /* 0x000fe40000400000 */
[C---:B------:R-:W-:Y:S02]  /*1150*/  FMUL R10, R21.reuse, R10 ;  /* 0x0000000a150a7220 */ /* 0x040fe40000400000 */
[----:B------:R-:W-:Y:S01]  /*1160*/  FMUL R11, R21, R11 ;  /* 0x0000000b150b7220 */ /* 0x000fe20000400000 */
[----:B------:R-:W-:Y:S01]  /*1170*/  IADD3 R3, R3, 0x20, RZ ;  /* 0x0000002003037810 */ /* 0x000fe20007ffe0ff */
[----:B0-----:R-:W-:-:S05]  /*1180*/  FADD R23, R22, R23 ;  /* 0x0000001716177221 */ /* 0x001fca0000000000 */
[----:B------:R-:W-:Y:S01]  /*1190*/  HMMA.16816.F32 R8, R32, R16, R8 ;  /* 0x000000102008723c */ /* 0x000fe20000001808 */
[----:B------:R-:W0:Y:S01]  /*11a0*/  SHFL.BFLY PT, R16, R23, 0x1, 0x1f ;  /* 0x0c201f0017107f89 */ /* 0x000e2200000e0000 */
[----:B------:R-:W-:-:S05]  /*11b0*/  ISETP.GE.AND P0, PT, R3, c[0x0][0x1d0], PT ;  /* 0x0000740003007a0c */ /* 0x000fca0003f06270 */
[----:B------:R-:W-:-:S05]  /*11c0*/  MOV R17, 0x20 ;  /* 0x0000002000117802 */ /* 0x000fca0000000f00 */
[C---:B------:R-:W-:Y:S02]  /*11d0*/  IMAD R6, R17.reuse, c[0x0][0x1b4], R6 ;  /* 0x00006d0011067a24 */ /* 0x040fe400078e0206 */
[----:B------:R-:W-:-:S10]  /*11e0*/  IMAD R7, R17, c[0x0][0x1a4], R7 ;  /* 0x0000690011077a24 */ /* 0x000fd400078e0207 */
[----:B------:R-:W-:Y:S01]  /*11f0*/  HMMA.16816.F32 R8, R36, R18, R8 ;  /* 0x000000122408723c */ /* 0x000fe20000001808 */
[----:B0-----:R-:W-:-:S04]  /*1200*/  FADD R16, R23, R16 ;  /* 0x0000001017107221 */ /* 0x001fc80000000000 */
[----:B------:R-:W-:Y:S02]  /*1210*/  FFMA R42, R21, R42, R16 ;  /* 0x0000002a152a7223 */ /* 0x000fe40000000010 */
[----:B------:R-:W-:Y:S01]  /*1220*/  IMAD.MOV.U32 R39, RZ, RZ, R50 ;  /* 0x000000ffff277224 */ /* 0x000fe200078e0032 */
[----:B------:R-:W-:Y:S01]  /*1230*/  MOV R37, R20 ;  /* 0x0000001400257202 */ /* 0x000fe20000000f00 */
[----:B------:R-:W-:Y:S05]  /*1240*/  @!P0 BRA `(.L_x_1) ;  /* 0xfffff55000008947 */ /* 0x000fea000383ffff */
.L_x_0:
[----:B------:R-:W-:-:S05]  /*1250*/  NOP ;  /* 0x0000000000007918 */ /* 0x000fca0000000000 */
[----:B------:R-:W-:Y:S01]  /*1260*/  SHF.R.S32.HI R16, RZ, 0x4, R0 ;  /* 0x00000004ff107819 */ /* 0x000fe20000011400 */
[----:B------:R-:W-:Y:S01]  /*1270*/  IMAD R4, R2, c[0x0][0x1c0], RZ ;  /* 0x0000700002047a24 */ /* 0x000fe200078e02ff */
[----:B------:R-:W-:Y:S01]  /*1280*/  SHF.L.U32 R3, R0, 0x2, RZ ;  /* 0x0000000200037819 */ /* 0x000fe200000006ff */
[----:B------:R-:W-:Y:S01]  /*1290*/  IMAD R6, R49, c[0x0][0x1c4], RZ ;  /* 0x0000710031067a24 */ /* 0x000fe200078e02ff */
[----:B------:R-:W-:Y:S01]  /*12a0*/  SGXT R16, R16, 0x1 ;  /* 0x000000011010781a */ /* 0x000fe20000000200 */
[----:B------:R-:W-:Y:S01]  /*12b0*/  IMAD.MOV.U32 R22, RZ, RZ, R9 ;  /* 0x000000ffff167224 */ /* 0x000fe200078e0009 */
[----:B------:R-:W-:Y:S01]  /*12c0*/  LOP3.LUT R7, R3, 0x180, RZ, 0xc0, !PT ;  /* 0x0000018003077812 */ /* 0x000fe200078ec0ff */
[----:B------:R-:W-:Y:S01]  /*12d0*/  BAR.SYNC.DEFER_BLOCKING 0x0 ;  /* 0x0000000000007b1d */ /* 0x000fe20000010000 */
[----:B------:R-:W-:Y:S01]  /*12e0*/  FSETP.GT.AND P2, PT, |R43|, 8.50705917302346158658e+37, PT ;  /* 0x7e8000002b00780b */ /* 0x000fe20003f44200 */
[----:B------:R-:W-:Y:S01]  /*12f0*/  IMAD R47, R47, c[0x0][0x1c8], RZ ;  /* 0x000072002f2f7a24 */ /* 0x000fe200078e02ff */
[----:B------:R-:W-:-:S02]  /*1300*/  MOV R24, R8 ;  /* 0x0000000800187202 */ /* 0x000fc40000000f00 */
[C---:B------:R-:W-:Y:S01]  /*1310*/  SHF.L.U32 R5, R4.reuse, 0x1, RZ ;  /* 0x0000000104057819 */ /* 0x040fe200000006ff */
[----:B------:R-:W-:Y:S01]  /*1320*/  IMAD.HI R4, R4, 0x2, RZ ;  /* 0x0000000204047827 */ /* 0x000fe200078e02ff */
[C---:B------:R-:W-:Y:S02]  /*1330*/  SHF.L.U32 R8, R6.reuse, 0x1, RZ ;  /* 0x0000000106087819 */ /* 0x040fe400000006ff */
[----:B------:R-:W-:Y:S01]  /*1340*/  LOP3.LUT R16, R7, 0x404, R16, 0xf8, !PT ;  /* 0x0000040407107812 */ /* 0x000fe200078ef810 */
[----:B------:R-:W-:Y:S01]  /*1350*/  IMAD.HI R7, R6, 0x2, RZ ;  /* 0x0000000206077827 */ /* 0x000fe200078e02ff */
[C---:B------:R-:W-:Y:S02]  /*1360*/  FSETP.GEU.AND P3, PT, |R43|.reuse, 1.175494350822287508e-38, PT ;  /* 0x008000002b00780b */ /* 0x040fe40003f6e200 */
[----:B------:R-:W-:Y:S01]  /*1370*/  IADD3 R5, P1, P5, R8, c[0x0][0x178], R5 ;  /* 0x00005e0008057a10 */ /* 0x000fe20007d3e005 */
[C---:B------:R-:W-:Y:S01]  /*1380*/  FMUL R6, R43.reuse, 8388608 ;  /* 0x4b0000002b067820 */ /* 0x040fe20000400000 */
[--C-:B------:R-:W-:Y:S01]  /*1390*/  SHF.R.S32.HI R8, RZ, 0x3, R0.reuse ;  /* 0x00000003ff087819 */ /* 0x100fe20000011400 */
[----:B------:R-:W-:Y:S01]  /*13a0*/  @P2 FMUL R24, R24, 0.25 ;  /* 0x3e80000018182820 */ /* 0x000fe20000400000 */
[----:B------:R-:W-:Y:S01]  /*13b0*/  SHF.R.S32.HI R17, RZ, 0x5, R0 ;  /* 0x00000005ff117819 */ /* 0x000fe20000011400 */
[----:B------:R-:W-:Y:S01]  /*13c0*/  @P2 FMUL R12, R12, 0.25 ;  /* 0x3e8000000c0c2820 */ /* 0x000fe20000400000 */
[----:B------:R-:W-:Y:S01]  /*13d0*/  FSETP.GEU.AND P4, PT, R43, 1.175494350822287508e-38, PT ;  /* 0x008000002b00780b */ /* 0x000fe20003f8e000 */
[----:B------:R-:W-:Y:S01]  /*13e0*/  @P2 FMUL R22, R22, 0.25 ;  /* 0x3e80000016162820 */ /* 0x000fe20000400000 */
[----:B------:R-:W-:-:S02]  /*13f0*/  LOP3.LUT R9, R0, 0x8, RZ, 0xc0, !PT ;  /* 0x0000000800097812 */ /* 0x000fc400078ec0ff */
[----:B------:R-:W-:Y:S01]  /*1400*/  LOP3.LUT R18, R3, 0xc0, RZ, 0xc0, !PT ;  /* 0x000000c003127812 */ /* 0x000fe200078ec0ff */
[----:B------:R-:W-:Y:S01]  /*1410*/  @!P3 FMUL R24, R24, 16777216 ;  /* 0x4b8000001818b820 */ /* 0x000fe20000400000 */
[----:B------:R-:W-:Y:S01]  /*1420*/  IADD3.X R4, R7, c[0x0][0x17c], R4, P1, P5 ;  /* 0x00005f0007047a10 */ /* 0x000fe20000fea404 */
[----:B------:R-:W-:Y:S01]  /*1430*/  @!P3 FMUL R12, R12, 16777216 ;  /* 0x4b8000000c0cb820 */ /* 0x000fe20000400000 */
[----:B------:R-:W-:Y:S01]  /*1440*/  SGXT R8, R8, 0x1 ;  /* 0x000000010808781a */ /* 0x000fe20000000200 */
[----:B------:R-:W-:Y:S01]  /*1450*/  @!P3 FMUL R22, R22, 16777216 ;  /* 0x4b8000001616b820 */ /* 0x000fe20000400000 */
[----:B------:R-:W-:Y:S02]  /*1460*/  SGXT R7, R17, 0x1 ;  /* 0x000000011107781a */ /* 0x000fe40000000200 */
[----:B------:R-:W-:Y:S01]  /*1470*/  FSEL R6, R6, R43, !P4 ;  /* 0x0000002b06067208 */ /* 0x000fe20006000000 */
[----:B------:R-:W-:Y:S01]  /*1480*/  @P2 FMUL R43, R43, 0.25 ;  /* 0x3e8000002b2b2820 */ /* 0x000fe20000400000 */
[----:B------:R-:W-:-:S02]  /*1490*/  LEA.HI R3, R9, R18, RZ, 0x1f ;  /* 0x0000001209037211 */ /* 0x000fc400078ff8ff */
[----:B------:R-:W-:Y:S01]  /*14a0*/  SHF.R.U32.HI R9, RZ, 0x1, R0 ;  /* 0x00000001ff097819 */ /* 0x000fe20000011600 */
[----:B------:R-:W-:Y:S01]  /*14b0*/  @!P3 FMUL R43, R43, 16777216 ;  /* 0x4b8000002b2bb820 */ /* 0x000fe20000400000 */
[----:B------:R-:W-:Y:S02]  /*14c0*/  LOP3.LUT R8, R8, 0x240, RZ, 0xc0, !PT ;  /* 0x0000024008087812 */ /* 0x000fe400078ec0ff */
[----:B------:R-:W-:Y:S02]  /*14d0*/  LOP3.LUT R7, R7, 0x404, RZ, 0xc0, !PT ;  /* 0x0000040407077812 */ /* 0x000fe400078ec0ff */
[----:B------:R-:W-:Y:S02]  /*14e0*/  MOV R28, R13 ;  /* 0x0000000d001c7202 */ /* 0x000fe40000000f00 */
[----:B------:R-:W-:Y:S02]  /*14f0*/  FSETP.GT.AND P5, PT, |R42|, 8.50705917302346158658e+37, PT ;  /* 0x7e8000002a00780b */ /* 0x000fe40003fa4200 */
[----:B------:R-:W-:Y:S01]  /*1500*/  LOP3.LUT R13, R8, 0x40, R9, 0x78, !PT ;  /* 0x00000040080d7812 */ /* 0x000fe200078e7809 */
[----:B------:R-:W-:Y:S01]  /*1510*/  IMAD.SHL.U32 R8, R0, 0x40, RZ ;  /* 0x0000004000087824 */ /* 0x000fe200078e00ff */
[----:B------:R-:W-:Y:S01]  /*1520*/  LOP3.LUT R9, R7, 0xbc, R46, 0x78, !PT ;  /* 0x000000bc07097812 */ /* 0x000fe200078e782e */
[C---:B------:R-:W-:Y:S01]  /*1530*/  FMUL R0, R42.reuse, 8388608 ;  /* 0x4b0000002a007820 */ /* 0x040fe20000400000 */
[----:B------:R-:W0:Y:S01]  /*1540*/  MUFU.RCP R7, R43 ;  /* 0x0000002b00077308 */ /* 0x000e220000001000 */
[----:B------:R-:W-:Y:S01]  /*1550*/  FSETP.GEU.AND P6, PT, |R42|, 1.175494350822287508e-38, PT ;  /* 0x008000002a00780b */ /* 0x000fe20003fce200 */
[----:B------:R-:W-:Y:S01]  /*1560*/  @P2 FMUL R28, R28, 0.25 ;  /* 0x3e8000001c1c2820 */ /* 0x000fe20000400000 */
[----:B------:R-:W-:-:S02]  /*1570*/  FSETP.GEU.AND P1, PT, R42, 1.175494350822287508e-38, PT ;  /* 0x008000002a00780b */ /* 0x000fc40003f2e000 */
[----:B------:R-:W-:Y:S01]  /*1580*/  LOP3.LUT R26, R9, 0x40, R8, 0xf8, !PT ;  /* 0x00000040091a7812 */ /* 0x000fe200078ef808 */
[----:B------:R-:W-:Y:S01]  /*1590*/  @!P3 FMUL R28, R28, 16777216 ;  /* 0x4b8000001c1cb820 */ /* 0x000fe20000400000 */
[----:B------:R-:W-:Y:S01]  /*15a0*/  FSEL R0, R0, R42, !P1 ;  /* 0x0000002a00007208 */ /* 0x000fe20004800000 */
[----:B------:R-:W-:Y:S01]  /*15b0*/  @P5 FMUL R42, R42, 0.25 ;  /* 0x3e8000002a2a5820 */ /* 0x000fe20000400000 */
[----:B------:R-:W-:Y:S01]  /*15c0*/  LOP3.LUT R9, R16, R13, RZ, 0xfc, !PT ;  /* 0x0000000d10097212 */ /* 0x000fe200078efcff */
[----:B------:R-:W-:Y:S01]  /*15d0*/  @P5 FMUL R11, R11, 0.25 ;  /* 0x3e8000000b0b5820 */ /* 0x000fe20000400000 */
[----:B------:R-:W-:Y:S01]  /*15e0*/  IADD3 R8, R0, -0x3f3504f3, RZ ;  /* 0xc0cafb0d00087810 */ /* 0x000fe20007ffe0ff */
[----:B------:R-:W-:Y:S01]  /*15f0*/  @P5 FMUL R15, R15, 0.25 ;  /* 0x3e8000000f0f5820 */ /* 0x000fe20000400000 */
[----:B------:R-:W-:Y:S01]  /*1600*/  MOV R25, 0x3dc6b27f ;  /* 0x3dc6b27f00197802 */ /* 0x000fe20000000f00 */
[----:B------:R-:W-:Y:S01]  /*1610*/  @!P6 FMUL R42, R42, 16777216 ;  /* 0x4b8000002a2ae820 */ /* 0x000fe20000400000 */
[----:B------:R-:W-:Y:S01]  /*1620*/  LOP3.LUT R17, R8, 0xff800000, RZ, 0xc0, !PT ;  /* 0xff80000008117812 */ /* 0x000fe200078ec0ff */
[C---:B0-----:R-:W-:Y:S01]  /*1630*/  FMUL R21, R7.reuse, R24 ;  /* 0x0000001807157220 */ /* 0x041fe20000400000 */
[----:B------:R-:W-:Y:S01]  /*1640*/  ISETP.GE.U32.AND P2, PT, R6, 0x7f800000, PT ;  /* 0x7f8000000600780c */ /* 0x000fe20003f46070 */
[C---:B------:R-:W-:Y:S01]  /*1650*/  FMUL R24, R7.reuse, R12 ;  /* 0x0000000c07187220 */ /* 0x040fe20000400000 */
[C---:B------:R-:W-:Y:S01]  /*1660*/  IADD3 R8, R0.reuse, -R17, RZ ;  /* 0x8000001100087210 */ /* 0x040fe20007ffe0ff */
[----:B------:R-:W0:Y:S01]  /*1670*/  MUFU.RCP R12, R42 ;  /* 0x0000002a000c7308 */ /* 0x000e220000001000 */
[C---:B------:R-:W-:Y:S01]  /*1680*/  FMUL R19, R7.reuse, R22 ;  /* 0x0000001607137220 */ /* 0x040fe20000400000 */
[----:B------:R-:W-:Y:S01]  /*1690*/  ISETP.GE.U32.AND P3, PT, R0, 0x7f800000, PT ;  /* 0x7f8000000000780c */ /* 0x000fe20003f66070 */
[----:B------:R-:W-:Y:S01]  /*16a0*/  FMUL R22, R7, R28 ;  /* 0x0000001c07167220 */ /* 0x000fe20000400000 */
[----:B------:R-:W-:Y:S01]  /*16b0*/  IADD3 R7, R6, -0x3f3504f3, RZ ;  /* 0xc0cafb0d06077810 */ /* 0x000fe20007ffe0ff */
[----:B------:R-:W-:Y:S01]  /*16c0*/  @P5 FMUL R10, R10, 0.25 ;  /* 0x3e8000000a0a5820 */ /* 0x000fe20000400000 */
[----:B------:R-:W-:Y:S01]  /*16d0*/  F2FP.PACK_AB R21, R21, R24 ;  /* 0x000000181515723e */ /* 0x000fe200000000ff */
[----:B------:R-:W-:Y:S01]  /*16e0*/  @P5 FMUL R14, R14, 0.25 ;  /* 0x3e8000000e0e5820 */ /* 0x000fe20000400000 */
[----:B------:R-:W-:Y:S01]  /*16f0*/  LOP3.LUT R13, R7, 0xff800000, RZ, 0xc0, !PT ;  /* 0xff800000070d7812 */ /* 0x000fe200078ec0ff */
[----:B------:R-:W-:Y:S01]  /*1700*/  @!P6 FMUL R11, R11, 16777216 ;  /* 0x4b8000000b0be820 */ /* 0x000fe20000400000 */
[----:B------:R-:W-:Y:S01]  /*1710*/  F2FP.PACK_AB R19, R19, R22 ;  /* 0x000000161313723e */ /* 0x000fe200000000ff */
[----:B------:R-:W-:Y:S01]  /*1720*/  @!P6 FMUL R15, R15, 16777216 ;  /* 0x4b8000000f0fe820 */ /* 0x000fe20000400000 */
[----:B------:R-:W-:Y:S01]  /*1730*/  IADD3 R7, R6, -R13, RZ ;  /* 0x8000000d06077210 */ /* 0x000fe20007ffe0ff */
[----:B------:R-:W-:Y:S01]  /*1740*/  @!P6 FMUL R10, R10, 16777216 ;  /* 0x4b8000000a0ae820 */ /* 0x000fe20000400000 */
[----:B------:R1:W-:Y:S01]  /*1750*/  STS [R26], R21 ;  /* 0x000000151a007388 */ /* 0x0003e20000000800 */
[----:B------:R-:W-:Y:S01]  /*1760*/  @!P6 FMUL R14, R14, 16777216 ;  /* 0x4b8000000e0ee820 */ /* 0x000fe20000400000 */
[----:B------:R-:W-:Y:S01]  /*1770*/  I2F R13, R13 ;  /* 0x0000000d000d7306 */ /* 0x000fe20000201400 */
[C---:B0-----:R-:W-:Y:S01]  /*1780*/  FMUL R16, R12.reuse, R11 ;  /* 0x0000000b0c107220 */ /* 0x041fe20000400000 */
[----:B------:R-:W-:Y:S01]  /*1790*/  STS [R26+0x100], R19 ;  /* 0x000100131a007388 */ /* 0x000fe20000000800 */
[----:B------:R-:W-:Y:S01]  /*17a0*/  FMUL R15, R12, R15 ;  /* 0x0000000f0c0f7220 */ /* 0x000fe20000400000 */
[----:B------:R-:W-:Y:S01]  /*17b0*/  LOP3.LUT R46, R46, 0xf8, RZ, 0xc0, !PT ;  /* 0x000000f82e2e7812 */ /* 0x000fe200078ec0ff */
[----:B------:R-:W-:Y:S01]  /*17c0*/  FMUL R18, R12, R10 ;  /* 0x0000000a0c127220 */ /* 0x000fe20000400000 */
[----:B------:R-:W-:Y:S01]  /*17d0*/  ISETP.NE.U32.AND P0, PT, R48, RZ, PT ;  /* 0x000000ff3000720c */ /* 0x000fe20003f05070 */
[----:B------:R-:W-:Y:S01]  /*17e0*/  FMUL R23, R12, R14 ;  /* 0x0000000e0c177220 */ /* 0x000fe20000400000 */
[----:B------:R-:W-:Y:S01]  /*17f0*/  F2FP.PACK_AB R15, R16, R15 ;  /* 0x0000000f100f723e */ /* 0x000fe200000000ff */
[----:B------:R-:W-:Y:S01]  /*1800*/  FADD R7, R7, -1 ;  /* 0xbf80000007077421 */ /* 0x000fe20000000000 */
[----:B------:R-:W-:Y:S01]  /*1810*/  LOP3.LUT R16, R26, 0x40, RZ, 0x3c, !PT ;  /* 0x000000401a107812 */ /* 0x000fe200078e3cff */
[----:B------:R-:W-:Y:S01]  /*1820*/  FADD R8, R8, -1 ;  /* 0xbf80000008087421 */ /* 0x000fe20000000000 */
[----:B------:R-:W-:Y:S01]  /*1830*/  F2FP.PACK_AB R18, R18, R23 ;  /* 0x000000171212723e */ /* 0x000fe200000000ff */
[-C--:B------:R-:W-:Y:S01]  /*1840*/  FFMA.FTZ R10, R7, R25.reuse, -0.16845393180847167969 ;  /* 0xbe2c7f30070a7423 */ /* 0x080fe20000010019 */
[----:B-1----:R-:W-:Y:S01]  /*1850*/  LOP3.LUT R21, R9, 0x38, R44, 0xf8, !PT ;  /* 0x0000003809157812 */ /* 0x002fe200078ef82c */
[C---:B------:R-:W-:Y:S01]  /*1860*/  FFMA.FTZ R11, R8.reuse, R25, -0.16845393180847167969 ;  /* 0xbe2c7f30080b7423 */ /* 0x040fe20000010019 */
[----:B------:R-:W-:Y:S01]  /*1870*/  STS [R16+0x300], R15 ;  /* 0x0003000f10007388 */ /* 0x000fe20000000800 */
[C---:B------:R-:W-:Y:S01]  /*1880*/  FFMA.FTZ R10, R7.reuse, R10, 0.1716887056827545166 ;  /* 0x3e2fcf2a070a7423 */ /* 0x040fe2000001000a */
[----:B------:R-:W0:Y:S01]  /*1890*/  I2F R14, R17 ;  /* 0x00000011000e7306 */ /* 0x000e220000201400 */
[C---:B------:R-:W-:Y:S01]  /*18a0*/  FFMA.FTZ R11, R8.reuse, R11, 0.1716887056827545166 ;  /* 0x3e2fcf2a080b7423 */ /* 0x040fe2000001000b */
[----:B------:R1:W-:Y:S01]  /*18b0*/  STS [R16+0x200], R18 ;  /* 0x0002001210007388 */ /* 0x0003e20000000800 */
[C---:B------:R-:W-:Y:S01]  /*18c0*/  FFMA.FTZ R10, R7.reuse, R10, -0.17900948226451873779 ;  /* 0xbe374e43070a7423 */ /* 0x040fe2000001000a */
[----:B------:R-:W-:Y:S01]  /*18d0*/  FSEL R9, RZ, -23, P1 ;  /* 0xc1b80000ff097808 */ /* 0x000fe20000800000 */
[----:B------:R-:W-:Y:S01]  /*18e0*/  FFMA.FTZ R11, R8, R11, -0.17900948226451873779 ;  /* 0xbe374e43080b7423 */ /* 0x000fe2000001000b */
[----:B------:R-:W-:Y:S01]  /*18f0*/  BAR.SYNC.DEFER_BLOCKING 0x0 ;  /* 0x0000000000007b1d */ /* 0x000fe20000010000 */
[C---:B------:R-:W-:Y:S01]  /*1900*/  FFMA.FTZ R10, R7.reuse, R10, 0.20512372255325317383 ;  /* 0x3e520bf4070a7423 */ /* 0x040fe2000001000a */
[----:B------:R-:W-:Y:S01]  /*1910*/  FSETP.NEU.AND P1, PT, R6, RZ, PT ;  /* 0x000000ff0600720b */ /* 0x000fe20003f2d000 */
[----:B------:R-:W-:Y:S01]  /*1920*/  FFMA.FTZ R11, R8, R11, 0.20512372255325317383 ;  /* 0x3e520bf4080b7423 */ /* 0x000fe2000001000b */
[----:B------:R-:W-:Y:S01]  /*1930*/  LOP3.LUT R44, R44, 0x38, RZ, 0xc0, !PT ;  /* 0x000000382c2c7812 */ /* 0x000fe200078ec0ff */
[----:B------:R-:W-:Y:S01]  /*1940*/  FFMA.FTZ R10, R7, R10, -0.24046532809734344482 ;  /* 0xbe763c8b070a7423 */ /* 0x000fe2000001000a */
[----:B-1----:R-:W-:Y:S01]  /*1950*/  LOP3.LUT R18, R21, 0x4, RZ, 0x3c, !PT ;  /* 0x0000000415127812 */ /* 0x002fe200078e3cff */
[----:B------:R-:W-:Y:S01]  /*1960*/  FFMA.FTZ R11, R8, R11, -0.24046532809734344482 ;  /* 0xbe763c8b080b7423 */ /* 0x000fe2000001000b */
[----:B------:R-:W-:Y:S01]  /*1970*/  IADD3 R44, R44, R3, RZ ;  /* 0x000000032c2c7210 */ /* 0x000fe20007ffe0ff */
[----:B------:R-:W-:Y:S01]  /*1980*/  FFMA.FTZ R12, R7, R10, 0.28857114911079406738 ;  /* 0x3e93bf99070c7423 */ /* 0x000fe2000001000a */
[----:B------:R-:W-:Y:S01]  /*1990*/  FSEL R10, RZ, -23, P4 ;  /* 0xc1b80000ff0a7808 */ /* 0x000fe20002000000 */
[----:B------:R-:W-:-:S02]  /*19a0*/  FFMA.FTZ R11, R8, R11, 0.28857114911079406738 ;  /* 0x3e93bf99080b7423 */ /* 0x000fc4000001000b */
[C---:B------:R-:W-:Y:S02]  /*19b0*/  FFMA.FTZ R12, R7.reuse, R12, -0.36067417263984680176 ;  /* 0xbeb8aa49070c7423 */ /* 0x040fe4000001000c */
[C---:B------:R-:W-:Y:S02]  /*19c0*/  FFMA.FTZ R11, R8.reuse, R11, -0.36067417263984680176 ;  /* 0xbeb8aa49080b7423 */ /* 0x040fe4000001000b */
[C---:B------:R-:W-:Y:S02]  /*19d0*/  FFMA.FTZ R12, R7.reuse, R12, 0.48089820146560668945 ;  /* 0x3ef6384a070c7423 */ /* 0x040fe4000001000c */
[C---:B------:R-:W-:Y:S02]  /*19e0*/  FFMA.FTZ R11, R8.reuse, R11, 0.48089820146560668945 ;  /* 0x3ef6384a080b7423 */ /* 0x040fe4000001000b */
[C---:B------:R-:W-:Y:S02]  /*19f0*/  FFMA.FTZ R12, R7.reuse, R12, -0.72134751081466674805 ;  /* 0xbf38aa3b070c7423 */ /* 0x040fe4000001000c */
[----:B------:R-:W-:Y:S01]  /*1a00*/  FFMA.FTZ R11, R8, R11, -0.72134751081466674805 ;  /* 0xbf38aa3b080b7423 */ /* 0x000fe2000001000b */
[----:B------:R-:W1:Y:S01]  /*1a10*/  LDS R21, [R21] ;  /* 0x0000000015157984 */ /* 0x000e620000000800 */
[----:B------:R-:W-:-:S02]  /*1a20*/  FMUL R12, R7, R12 ;  /* 0x0000000c070c7220 */ /* 0x000fc40000400000 */
[C---:B------:R-:W-:Y:S01]  /*1a30*/  FMUL R11, R8.reuse, R11 ;  /* 0x0000000b080b7220 */ /* 0x040fe20000400000 */
[----:B------:R-:W2:Y:S01]  /*1a40*/  LDS R19, [R18] ;  /* 0x0000000012137984 */ /* 0x000ea20000000800 */
[C---:B------:R-:W-:Y:S02]  /*1a50*/  FMUL R12, R7.reuse, R12 ;  /* 0x0000000c070c7220 */ /* 0x040fe40000400000 */
[----:B------:R-:W-:Y:S02]  /*1a60*/  FMUL R11, R8, R11 ;  /* 0x0000000b080b7220 */ /* 0x000fe40000400000 */
[----:B------:R-:W-:Y:S02]  /*1a70*/  FFMA.FTZ R7, R7, 1.4426950216293334961, R12 ;  /* 0x3fb8aa3b07077823 */ /* 0x000fe4000001000c */
[----:B0-----:R-:W-:Y:S02]  /*1a80*/  FFMA.FTZ R9, R14, 1.1920928955078125e-07, R9 ;  /* 0x340000000e097823 */ /* 0x001fe40000010009 */
[----:B------:R-:W-:-:S02]  /*1a90*/  FFMA.FTZ R8, R8, 1.4426950216293334961, R11 ;  /* 0x3fb8aa3b08087823 */ /* 0x000fc4000001000b */
[----:B------:R-:W-:Y:S02]  /*1aa0*/  IMAD.MOV.U32 R12, RZ, RZ, c[0x0][0x1c8] ;  /* 0x00007200ff0c7624 */ /* 0x000fe400078e00ff */
[----:B------:R-:W-:Y:S01]  /*1ab0*/  FFMA.FTZ R10, R13, 1.1920928955078125e-07, R10 ;  /* 0x340000000d0a7823 */ /* 0x000fe2000001000a */
[----:B------:R-:W-:Y:S01]  /*1ac0*/  @P3 MOV R13, 0x7f800000 ;  /* 0x7f800000000d3802 */ /* 0x000fe20000000f00 */
[----:B------:R-:W-:Y:S01]  /*1ad0*/  FADD R15, R9, R8 ;  /* 0x00000008090f7221 */ /* 0x000fe20000000000 */
[----:B------:R-:W-:Y:S01]  /*1ae0*/  LEA R9, R12, R47, 0x2 ;  /* 0x0000002f0c097211 */ /* 0x000fe200078e10ff */
[----:B------:R-:W-:Y:S01]  /*1af0*/  FADD R14, R10, R7 ;  /* 0x000000070a0e7221 */ /* 0x000fe20000000000 */
[----:B------:R-:W-:Y:S01]  /*1b00*/  @P2 MOV R7, 0x7f800000 ;  /* 0x7f80000000072802 */ /* 0x000fe20000000f00 */
[----:B------:R-:W-:Y:S01]  /*1b10*/  @P3 FFMA.FTZ R15, R0, R13, +INF ;  /* 0x7f800000000f3423 */ /* 0x000fe2000001000d */
[----:B------:R-:W-:Y:S01]  /*1b20*/  LEA R8, P4, R9, R5, 0x1 ;  /* 0x0000000509087211 */ /* 0x000fe200078808ff */
[----:B------:R-:W-:-:S02]  /*1b30*/  IMAD R11, R12, 0x4, R9 ;  /* 0x000000040c0b7824 */ /* 0x000fc400078e0209 */
[----:B------:R-:W-:Y:S01]  /*1b40*/  @P2 FFMA.FTZ R14, R6, R7, +INF ;  /* 0x7f800000060e2423 */ /* 0x000fe20000010007 */
[----:B------:R-:W-:Y:S02]  /*1b50*/  FSETP.NEU.AND P2, PT, R0, RZ, PT ;  /* 0x000000ff0000720b */ /* 0x000fe40003f4d000 */
[C---:B------:R-:W-:Y:S02]  /*1b60*/  LEA R6, P3, R47.reuse, R5, 0x1 ;  /* 0x000000052f067211 */ /* 0x040fe400078608ff */
[----:B------:R-:W-:Y:S02]  /*1b70*/  LEA R0, R12, R11, 0x2 ;  /* 0x0000000b0c007211 */ /* 0x000fe400078e10ff */
[----:B------:R-:W-:Y:S02]  /*1b80*/  LEA.HI.X.SX32 R7, R47, R4, 0x1, P3 ;  /* 0x000000042f077211 */ /* 0x000fe400018f0eff */
[-C--:B------:R-:W-:Y:S02]  /*1b90*/  LEA R10, P5, R11, R5.reuse, 0x1 ;  /* 0x000000050b0a7211 */ /* 0x080fe400078a08ff */
[----:B------:R-:W-:-:S02]  /*1ba0*/  LEA R12, P3, R0, R5, 0x1 ;  /* 0x00000005000c7211 */ /* 0x000fc400078608ff */
[-C--:B------:R-:W-:Y:S01]  /*1bb0*/  LEA.HI.X.SX32 R9, R9, R4.reuse, 0x1, P4 ;  /* 0x0000000409097211 */ /* 0x080fe200020f0eff */
[----:B-1----:R0:W-:Y:S01]  /*1bc0*/  STG.E.U16 [R6.64], R21 ;  /* 0x0000001506007986 */ /* 0x0021e2000c101504 */
[-C--:B------:R-:W-:Y:S02]  /*1bd0*/  LEA.HI.X.SX32 R11, R11, R4.reuse, 0x1, P5 ;  /* 0x000000040b0b7211 */ /* 0x080fe400028f0eff */
[----:B------:R-:W-:Y:S01]  /*1be0*/  LEA.HI.X.SX32 R13, R0, R4, 0x1, P3 ;  /* 0x00000004000d7211 */ /* 0x000fe200018f0eff */
[----:B--2---:R0:W-:Y:S01]  /*1bf0*/  STG.E.U16 [R8.64], R19 ;  /* 0x0000001308007986 */ /* 0x0041e2000c101504 */
[----:B------:R-:W-:Y:S02]  /*1c00*/  PRMT R5, R21, 0x7632, R5 ;  /* 0x0000763215057816 */ /* 0x000fe40000000005 */
[----:B------:R-:W-:Y:S02]  /*1c10*/  PRMT R0, R19, 0x7632, R0 ;  /* 0x0000763213007816 */ /* 0x000fe40000000000 */
[----:B------:R-:W-:Y:S01]  /*1c20*/  FSEL R3, R14, -INF , P1 ;  /* 0xff8000000e037808 */ /* 0x000fe20000800000 */
[----:B------:R0:W-:Y:S01]  /*1c30*/  STG.E.U16 [R10.64], R5 ;  /* 0x000000050a007986 */ /* 0x0001e2000c101504 */
[----:B------:R-:W-:-:S03]  /*1c40*/  FSEL R15, R15, -INF , P2 ;  /* 0xff8000000f0f7808 */ /* 0x000fc60001000000 */
[----:B------:R0:W-:Y:S01]  /*1c50*/  STG.E.U16 [R12.64], R0 ;  /* 0x000000000c007986 */ /* 0x0001e2000c101504 */
[----:B------:R-:W-:Y:S02]  /*1c60*/  FFMA R14, R3, 0.69314718246459960938, R50 ;  /* 0x3f317218030e7823 */ /* 0x000fe40000000032 */
[----:B------:R-:W-:Y:S01]  /*1c70*/  FFMA R15, R15, 0.69314718246459960938, R20 ;  /* 0x3f3172180f0f7823 */ /* 0x000fe20000000014 */
[----:B------:R-:W-:Y:S06]  /*1c80*/  BAR.SYNC.DEFER_BLOCKING 0x0 ;  /* 0x0000000000007b1d */ /* 0x000fec0000010000 */
[----:B------:R0:W-:Y:S04]  /*1c90*/  STS.64 [R46], R14 ;  /* 0x0000000e2e007388 */ /* 0x0001e80000000a00 */
[----:B------:R-:W-:Y:S06]  /*1ca0*/  BAR.SYNC.DEFER_BLOCKING 0x0 ;  /* 0x0000000000007b1d */ /* 0x000fec0000010000 */
[----:B------:R-:W-:Y:S05]  /*1cb0*/  @P0 EXIT ;  /* 0x000000000000094d */ /* 0x000fea0003800000 */
[----:B0-----:R-:W0:Y:S01]  /*1cc0*/  LDS R5, [R44] ;  /* 0x000000002c057984 */ /* 0x001e220000000800 */
[----:B------:R-:W-:Y:S01]  /*1cd0*/  IMAD R2, R2, c[0x0][0x1cc], RZ ;  /* 0x0000730002027a24 */ /* 0x000fe200078e02ff */
[C---:B------:R-:W-:Y:S01]  /*1ce0*/  SHF.L.U32 R4, R49.reuse, 0x2, RZ ;  /* 0x0000000231047819 */ /* 0x040fe200000006ff */
[----:B------:R-:W-:-:S03]  /*1cf0*/  IMAD.HI R49, R49, 0x4, RZ ;  /* 0x0000000431317827 */ /* 0x000fc600078e02ff */
[C---:B------:R-:W-:Y:S01]  /*1d00*/  SHF.L.U32 R3, R2.reuse, 0x2, RZ ;  /* 0x0000000202037819 */ /* 0x040fe200000006ff */
[----:B------:R-:W-:-:S03]  /*1d10*/  IMAD.HI R0, R2, 0x4, RZ ;  /* 0x0000000402007827 */ /* 0x000fc600078e02ff */
[----:B------:R-:W-:-:S04]  /*1d20*/  IADD3 R2, P0, P1, R4, c[0x0][0x180], R3 ;  /* 0x0000600004027a10 */ /* 0x000fc8000791e003 */
[----:B------:R-:W-:-:S05]  /*1d30*/  IADD3.X R3, R49, c[0x0][0x184], R0, P0, P1 ;  /* 0x0000610031037a10 */ /* 0x000fca00007e2400 */
[----:B0-----:R-:W-:Y:S01]  /*1d40*/  STG.E [R2.64], R5 ;  /* 0x0000000502007986 */ /* 0x001fe2000c101904 */
[----:B------:R-:W-:Y:S05]  /*1d50*/  EXIT ;  /* 0x000000000000794d */ /* 0x000fea0003800000 */
.L_x_2:
[----:B------:R-:W-:-:S00]  /*1d60*/  BRA `(.L_x_2) ;  /* 0xfffffff000007947 */ /* 0x000fc0000383ffff */
[----:B------:R-:W-:-:S00]  /*1d70*/  NOP ;  /* 0x0000000000007918 */ /* 0x000fc00000000000 */
        /* <DEDUP_REMOVED lines=8> */
.L_x_3:


//--------------------- .nv.global.init           --------------------------
	.section	.nv.global.init,"aw",@progbits
.nv.global.init:
	.type		_$_str,@object
	.size		_$_str,(.L_0 - _$_str)
_$_str:
        /*0000*/ 	.byte	0x5f, 0x5f, 0x43, 0x55, 0x44, 0x41, 0x5f, 0x46, 0x54, 0x5a, 0x00
.L_0:


//--------------------- .nv.shared.attn_fwd       --------------------------
	.section	.nv.shared.attn_fwd,"aw",@nobits
	.sectionflags	@""
	.align	16
